//
// Generated by NVIDIA NVVM Compiler
//
// Compiler Build ID: CL-36424714
// Cuda compilation tools, release 13.0, V13.0.88
// Based on NVVM 20.0.0
//

.version 9.0
.target sm_100
.address_size 64

	// .globl	_Z23matchTemplateGPU_kernelPiS_iiiiffS_
.extern .func  (.param .b32 func_retval0) vprintf
(
	.param .b64 vprintf_param_0,
	.param .b64 vprintf_param_1
)
;
.func  (.param .b64 func_retval0) __internal_accurate_pow
(
	.param .b64 __internal_accurate_pow_param_0
)
;
.global .align 4 .b8 angle[12] = {211, 255, 255, 255, 0, 0, 0, 0, 45};
.global .align 4 .b8 cosine[12] = {129, 4, 53, 63, 0, 0, 128, 63, 129, 4, 53, 63};
.global .align 4 .b8 sine[12] = {129, 4, 53, 191, 0, 0, 0, 0, 129, 4, 53, 63};
.global .align 1 .b8 $str[38] = {65, 78, 83, 119, 101, 114, 58, 32, 73, 58, 32, 37, 100, 44, 32, 74, 58, 32, 37, 100, 44, 32, 107, 58, 32, 37, 100, 44, 32, 97, 110, 115, 58, 32, 37, 102, 10};

.visible .entry _Z23matchTemplateGPU_kernelPiS_iiiiffS_(
	.param .u64 .ptr .align 1 _Z23matchTemplateGPU_kernelPiS_iiiiffS__param_0,
	.param .u64 .ptr .align 1 _Z23matchTemplateGPU_kernelPiS_iiiiffS__param_1,
	.param .u32 _Z23matchTemplateGPU_kernelPiS_iiiiffS__param_2,
	.param .u32 _Z23matchTemplateGPU_kernelPiS_iiiiffS__param_3,
	.param .u32 _Z23matchTemplateGPU_kernelPiS_iiiiffS__param_4,
	.param .u32 _Z23matchTemplateGPU_kernelPiS_iiiiffS__param_5,
	.param .f32 _Z23matchTemplateGPU_kernelPiS_iiiiffS__param_6,
	.param .f32 _Z23matchTemplateGPU_kernelPiS_iiiiffS__param_7,
	.param .u64 .ptr .align 1 _Z23matchTemplateGPU_kernelPiS_iiiiffS__param_8
)
{
	.local .align 8 .b8 	__local_depot0[24];
	.reg .b64 	%SP;
	.reg .b64 	%SPL;
	.reg .pred 	%p<42>;
	.reg .b32 	%r<106>;
	.reg .b32 	%f<31>;
	.reg .b64 	%rd<46>;
	.reg .b64 	%fd<54>;

	mov.u64 	%SPL, __local_depot0;
	cvta.local.u64 	%SP, %SPL;
	ld.param.u64 	%rd9, [_Z23matchTemplateGPU_kernelPiS_iiiiffS__param_0];
	ld.param.u64 	%rd10, [_Z23matchTemplateGPU_kernelPiS_iiiiffS__param_1];
	ld.param.u32 	%r27, [_Z23matchTemplateGPU_kernelPiS_iiiiffS__param_2];
	ld.param.u32 	%r28, [_Z23matchTemplateGPU_kernelPiS_iiiiffS__param_3];
	ld.param.u32 	%r29, [_Z23matchTemplateGPU_kernelPiS_iiiiffS__param_4];
	ld.param.u32 	%r30, [_Z23matchTemplateGPU_kernelPiS_iiiiffS__param_5];
	ld.param.u64 	%rd11, [_Z23matchTemplateGPU_kernelPiS_iiiiffS__param_8];
	cvta.to.global.u64 	%rd1, %rd11;
	add.u64 	%rd12, %SP, 0;
	add.u64 	%rd2, %SPL, 0;
	mov.u32 	%r31, %ctaid.x;
	shl.b32 	%r32, %r31, 8;
	mov.u32 	%r33, %tid.x;
	add.s32 	%r34, %r32, %r33;
	div.s32 	%r1, %r34, %r28;
	mul.lo.s32 	%r35, %r1, %r28;
	sub.s32 	%r2, %r34, %r35;
	setp.ge.s32 	%p2, %r1, %r27;
	setp.lt.s32 	%p3, %r28, 0;
	or.pred  	%p4, %p3, %p2;
	mul.lo.s32 	%r3, %r34, 3;
	mov.f64 	%fd1, 0d4000000000000000;
	{
	.reg .b32 %temp; 
	mov.b64 	{%temp, %r4}, %fd1;
	}
	and.b32  	%r5, %r4, 2146435072;
	cvt.rn.f32.s32 	%f1, %r29;
	cvt.rn.f32.s32 	%f2, %r30;
	@%p4 bra 	$L__BB0_29;
	setp.lt.s32 	%p5, %r29, 1;
	@%p5 bra 	$L__BB0_23;
	ld.param.u32 	%r96, [_Z23matchTemplateGPU_kernelPiS_iiiiffS__param_5];
	setp.lt.s32 	%p9, %r96, 1;
	@%p9 bra 	$L__BB0_17;
	cvta.to.global.u64 	%rd3, %rd9;
	cvta.to.global.u64 	%rd4, %rd10;
	mov.b32 	%r98, 0;
	mov.u64 	%rd36, cosine;
	mov.u64 	%rd38, sine;
	mov.u64 	%rd44, $str;
$L__BB0_4:
	add.s32 	%r62, %r98, %r3;
	mul.wide.s32 	%rd33, %r62, 4;
	add.s64 	%rd34, %rd1, %rd33;
	mov.b32 	%r63, 1;
	st.global.u32 	[%rd34], %r63;
	mul.wide.u32 	%rd35, %r98, 4;
	add.s64 	%rd37, %rd36, %rd35;
	add.s64 	%rd39, %rd38, %rd35;
	ld.global.f32 	%f3, [%rd37];
	ld.global.f32 	%f4, [%rd39];
	mov.f32 	%f30, 0f00000000;
	mov.b32 	%r99, 0;
$L__BB0_5:
	ld.param.u32 	%r97, [_Z23matchTemplateGPU_kernelPiS_iiiiffS__param_5];
	neg.s32 	%r101, %r97;
	cvt.rn.f32.u32 	%f22, %r99;
	mul.f32 	%f6, %f3, %f22;
	mul.f32 	%f7, %f4, %f22;
	not.b32 	%r65, %r99;
	add.s32 	%r66, %r29, %r65;
	mul.lo.s32 	%r67, %r97, %r66;
	mul.lo.s32 	%r100, %r67, 3;
	mov.b32 	%r102, 0;
$L__BB0_6:
	cvt.rn.f32.u32 	%f23, %r102;
	fma.rn.f32 	%f24, %f4, %f23, %f6;
	cvt.rzi.s32.f32 	%r69, %f24;
	sub.s32 	%r70, %r1, %r69;
	mul.f32 	%f25, %f3, %f23;
	sub.f32 	%f26, %f25, %f7;
	cvt.rzi.s32.f32 	%r71, %f26;
	add.s32 	%r73, %r71, %r2;
	setp.gt.s32 	%p13, %r70, -1;
	setp.lt.s32 	%p14, %r70, %r27;
	and.pred  	%p15, %p13, %p14;
	setp.lt.u32 	%p16, %r73, %r28;
	and.pred  	%p1, %p15, %p16;
	mad.lo.s32 	%r74, %r70, %r28, %r73;
	mul.lo.s32 	%r75, %r74, 3;
	mul.wide.s32 	%rd40, %r100, 4;
	add.s64 	%rd5, %rd3, %rd40;
	ld.global.u32 	%r14, [%rd5];
	mul.wide.u32 	%rd41, %r75, 4;
	add.s64 	%rd6, %rd4, %rd41;
	mov.b32 	%r103, 0;
	not.pred 	%p17, %p1;
	@%p17 bra 	$L__BB0_8;
	ld.global.u32 	%r103, [%rd6];
$L__BB0_8:
	setp.lt.s32 	%p18, %r4, 0;
	setp.eq.s32 	%p19, %r5, 1062207488;
	sub.s32 	%r77, %r14, %r103;
	cvt.rn.f64.s32 	%fd14, %r77;
	{
	.reg .b32 %temp; 
	mov.b64 	{%temp, %r78}, %fd14;
	}
	abs.f64 	%fd15, %fd14;
	{ // callseq 6, 0
	.param .b64 param0;
	st.param.f64 	[param0], %fd15;
	.param .b64 retval0;
	call.uni (retval0), 
	__internal_accurate_pow, 
	(
	param0
	);
	ld.param.f64 	%fd16, [retval0];
	} // callseq 6
	setp.lt.s32 	%p21, %r78, 0;
	neg.f64 	%fd18, %fd16;
	selp.f64 	%fd19, %fd18, %fd16, %p19;
	selp.f64 	%fd20, %fd19, %fd16, %p21;
	setp.eq.s32 	%p22, %r77, 0;
	selp.b32 	%r79, %r78, 0, %p19;
	or.b32  	%r80, %r79, 2146435072;
	selp.b32 	%r81, %r80, %r79, %p18;
	mov.b32 	%r104, 0;
	mov.b64 	%fd21, {%r104, %r81};
	selp.f64 	%fd22, %fd21, %fd20, %p22;
	setp.eq.s32 	%p23, %r77, 1;
	selp.f64 	%fd23, 0d3FF0000000000000, %fd22, %p23;
	cvt.f64.f32 	%fd24, %f30;
	add.f64 	%fd25, %fd23, %fd24;
	cvt.rn.f32.f64 	%f9, %fd25;
	ld.global.u32 	%r17, [%rd5+4];
	@%p17 bra 	$L__BB0_10;
	ld.global.u32 	%r104, [%rd6+4];
$L__BB0_10:
	sub.s32 	%r83, %r17, %r104;
	cvt.rn.f64.s32 	%fd26, %r83;
	{
	.reg .b32 %temp; 
	mov.b64 	{%temp, %r84}, %fd26;
	}
	abs.f64 	%fd27, %fd26;
	{ // callseq 7, 0
	.param .b64 param0;
	st.param.f64 	[param0], %fd27;
	.param .b64 retval0;
	call.uni (retval0), 
	__internal_accurate_pow, 
	(
	param0
	);
	ld.param.f64 	%fd28, [retval0];
	} // callseq 7
	setp.lt.s32 	%p28, %r84, 0;
	neg.f64 	%fd30, %fd28;
	selp.f64 	%fd31, %fd30, %fd28, %p19;
	selp.f64 	%fd32, %fd31, %fd28, %p28;
	setp.eq.s32 	%p29, %r83, 0;
	selp.b32 	%r85, %r84, 0, %p19;
	or.b32  	%r86, %r85, 2146435072;
	selp.b32 	%r87, %r86, %r85, %p18;
	mov.b32 	%r105, 0;
	mov.b64 	%fd33, {%r105, %r87};
	selp.f64 	%fd34, %fd33, %fd32, %p29;
	setp.eq.s32 	%p30, %r83, 1;
	selp.f64 	%fd35, 0d3FF0000000000000, %fd34, %p30;
	cvt.f64.f32 	%fd36, %f9;
	add.f64 	%fd37, %fd35, %fd36;
	cvt.rn.f32.f64 	%f10, %fd37;
	ld.global.u32 	%r20, [%rd5+8];
	@%p17 bra 	$L__BB0_12;
	ld.global.u32 	%r105, [%rd6+8];
$L__BB0_12:
	sub.s32 	%r88, %r20, %r105;
	cvt.rn.f64.s32 	%fd38, %r88;
	{
	.reg .b32 %temp; 
	mov.b64 	{%temp, %r89}, %fd38;
	}
	abs.f64 	%fd39, %fd38;
	{ // callseq 8, 0
	.param .b64 param0;
	st.param.f64 	[param0], %fd39;
	.param .b64 retval0;
	call.uni (retval0), 
	__internal_accurate_pow, 
	(
	param0
	);
	ld.param.f64 	%fd40, [retval0];
	} // callseq 8
	setp.lt.s32 	%p35, %r89, 0;
	neg.f64 	%fd42, %fd40;
	selp.f64 	%fd43, %fd42, %fd40, %p19;
	selp.f64 	%fd44, %fd43, %fd40, %p35;
	setp.eq.s32 	%p36, %r88, 0;
	selp.b32 	%r90, %r89, 0, %p19;
	or.b32  	%r91, %r90, 2146435072;
	selp.b32 	%r92, %r91, %r90, %p18;
	mov.b32 	%r93, 0;
	mov.b64 	%fd45, {%r93, %r92};
	selp.f64 	%fd46, %fd45, %fd44, %p36;
	setp.eq.s32 	%p37, %r88, 1;
	selp.f64 	%fd47, 0d3FF0000000000000, %fd46, %p37;
	cvt.f64.f32 	%fd48, %f10;
	add.f64 	%fd49, %fd47, %fd48;
	cvt.rn.f32.f64 	%f30, %fd49;
	add.s32 	%r102, %r102, 1;
	add.s32 	%r101, %r101, 1;
	setp.ne.s32 	%p38, %r101, 0;
	add.s32 	%r100, %r100, 3;
	@%p38 bra 	$L__BB0_6;
	add.s32 	%r99, %r99, 1;
	setp.ne.s32 	%p39, %r99, %r29;
	@%p39 bra 	$L__BB0_5;
	div.rn.f32 	%f27, %f30, %f1;
	div.rn.f32 	%f28, %f27, %f2;
	cvt.f64.f32 	%fd50, %f28;
	div.rn.f64 	%fd51, %fd50, 0d4008000000000000;
	sqrt.rn.f64 	%fd52, %fd51;
	cvt.rn.f32.f64 	%f12, %fd52;
	setp.lt.f32 	%p40, %f12, 0f41F00000;
	@%p40 bra 	$L__BB0_15;
	bra.uni 	$L__BB0_16;
$L__BB0_15:
	cvt.f64.f32 	%fd53, %f12;
	cvta.to.local.u64 	%rd43, %rd12;
	st.local.v2.u32 	[%rd43], {%r1, %r2};
	st.local.u32 	[%rd43+8], %r98;
	st.local.f64 	[%rd43+16], %fd53;
	cvta.global.u64 	%rd45, %rd44;
	{ // callseq 9, 0
	.param .b64 param0;
	st.param.b64 	[param0], %rd45;
	.param .b64 param1;
	st.param.b64 	[param1], %rd12;
	.param .b32 retval0;
	call.uni (retval0), 
	vprintf, 
	(
	param0, 
	param1
	);
	ld.param.b32 	%r94, [retval0];
	} // callseq 9
$L__BB0_16:
	add.s32 	%r98, %r98, 1;
	setp.eq.s32 	%p41, %r98, 3;
	@%p41 bra 	$L__BB0_29;
	bra.uni 	$L__BB0_4;
$L__BB0_17:
	mul.wide.s32 	%rd23, %r3, 4;
	add.s64 	%rd7, %rd1, %rd23;
	mov.b32 	%r48, 1;
	st.global.u32 	[%rd7], %r48;
	mov.f32 	%f18, 0f00000000;
	div.rn.f32 	%f19, %f18, %f1;
	div.rn.f32 	%f20, %f19, %f2;
	cvt.f64.f32 	%fd8, %f20;
	div.rn.f64 	%fd9, %fd8, 0d4008000000000000;
	sqrt.rn.f64 	%fd10, %fd9;
	cvt.rn.f32.f64 	%f13, %fd10;
	setp.geu.f32 	%p10, %f13, 0f41F00000;
	@%p10 bra 	$L__BB0_19;
	cvt.f64.f32 	%fd11, %f13;
	st.local.v2.u32 	[%rd2], {%r1, %r2};
	mov.b32 	%r49, 0;
	st.local.u32 	[%rd2+8], %r49;
	st.local.f64 	[%rd2+16], %fd11;
	mov.u64 	%rd24, $str;
	cvta.global.u64 	%rd25, %rd24;
	{ // callseq 3, 0
	.param .b64 param0;
	st.param.b64 	[param0], %rd25;
	.param .b64 param1;
	st.param.b64 	[param1], %rd12;
	.param .b32 retval0;
	call.uni (retval0), 
	vprintf, 
	(
	param0, 
	param1
	);
	ld.param.b32 	%r50, [retval0];
	} // callseq 3
$L__BB0_19:
	setp.geu.f32 	%p11, %f13, 0f41F00000;
	mov.b32 	%r52, 1;
	st.global.u32 	[%rd7+4], %r52;
	@%p11 bra 	$L__BB0_21;
	cvt.f64.f32 	%fd12, %f13;
	st.local.v2.u32 	[%rd2], {%r1, %r2};
	mov.b32 	%r53, 1;
	st.local.u32 	[%rd2+8], %r53;
	st.local.f64 	[%rd2+16], %fd12;
	mov.u64 	%rd27, $str;
	cvta.global.u64 	%rd28, %rd27;
	{ // callseq 4, 0
	.param .b64 param0;
	st.param.b64 	[param0], %rd28;
	.param .b64 param1;
	st.param.b64 	[param1], %rd12;
	.param .b32 retval0;
	call.uni (retval0), 
	vprintf, 
	(
	param0, 
	param1
	);
	ld.param.b32 	%r54, [retval0];
	} // callseq 4
$L__BB0_21:
	setp.geu.f32 	%p12, %f13, 0f41F00000;
	mov.b32 	%r56, 1;
	st.global.u32 	[%rd7+8], %r56;
	@%p12 bra 	$L__BB0_29;
	cvt.f64.f32 	%fd13, %f13;
	st.local.v2.u32 	[%rd2], {%r1, %r2};
	mov.b32 	%r57, 2;
	st.local.u32 	[%rd2+8], %r57;
	st.local.f64 	[%rd2+16], %fd13;
	mov.u64 	%rd30, $str;
	cvta.global.u64 	%rd31, %rd30;
	{ // callseq 5, 0
	.param .b64 param0;
	st.param.b64 	[param0], %rd31;
	.param .b64 param1;
	st.param.b64 	[param1], %rd12;
	.param .b32 retval0;
	call.uni (retval0), 
	vprintf, 
	(
	param0, 
	param1
	);
	ld.param.b32 	%r58, [retval0];
	} // callseq 5
	bra.uni 	$L__BB0_29;
$L__BB0_23:
	mul.wide.s32 	%rd13, %r3, 4;
	add.s64 	%rd8, %rd1, %rd13;
	mov.b32 	%r36, 1;
	st.global.u32 	[%rd8], %r36;
	mov.f32 	%f15, 0f00000000;
	div.rn.f32 	%f16, %f15, %f1;
	div.rn.f32 	%f17, %f16, %f2;
	cvt.f64.f32 	%fd2, %f17;
	div.rn.f64 	%fd3, %fd2, 0d4008000000000000;
	sqrt.rn.f64 	%fd4, %fd3;
	cvt.rn.f32.f64 	%f14, %fd4;
	setp.geu.f32 	%p6, %f14, 0f41F00000;
	@%p6 bra 	$L__BB0_25;
	cvt.f64.f32 	%fd5, %f14;
	st.local.v2.u32 	[%rd2], {%r1, %r2};
	mov.b32 	%r37, 0;
	st.local.u32 	[%rd2+8], %r37;
	st.local.f64 	[%rd2+16], %fd5;
	mov.u64 	%rd14, $str;
	cvta.global.u64 	%rd15, %rd14;
	{ // callseq 0, 0
	.param .b64 param0;
	st.param.b64 	[param0], %rd15;
	.param .b64 param1;
	st.param.b64 	[param1], %rd12;
	.param .b32 retval0;
	call.uni (retval0), 
	vprintf, 
	(
	param0, 
	param1
	);
	ld.param.b32 	%r38, [retval0];
	} // callseq 0
$L__BB0_25:
	setp.geu.f32 	%p7, %f14, 0f41F00000;
	mov.b32 	%r40, 1;
	st.global.u32 	[%rd8+4], %r40;
	@%p7 bra 	$L__BB0_27;
	cvt.f64.f32 	%fd6, %f14;
	st.local.v2.u32 	[%rd2], {%r1, %r2};
	mov.b32 	%r41, 1;
	st.local.u32 	[%rd2+8], %r41;
	st.local.f64 	[%rd2+16], %fd6;
	mov.u64 	%rd17, $str;
	cvta.global.u64 	%rd18, %rd17;
	{ // callseq 1, 0
	.param .b64 param0;
	st.param.b64 	[param0], %rd18;
	.param .b64 param1;
	st.param.b64 	[param1], %rd12;
	.param .b32 retval0;
	call.uni (retval0), 
	vprintf, 
	(
	param0, 
	param1
	);
	ld.param.b32 	%r42, [retval0];
	} // callseq 1
$L__BB0_27:
	setp.geu.f32 	%p8, %f14, 0f41F00000;
	mov.b32 	%r44, 1;
	st.global.u32 	[%rd8+8], %r44;
	@%p8 bra 	$L__BB0_29;
	cvt.f64.f32 	%fd7, %f14;
	st.local.v2.u32 	[%rd2], {%r1, %r2};
	mov.b32 	%r45, 2;
	st.local.u32 	[%rd2+8], %r45;
	st.local.f64 	[%rd2+16], %fd7;
	mov.u64 	%rd20, $str;
	cvta.global.u64 	%rd21, %rd20;
	{ // callseq 2, 0
	.param .b64 param0;
	st.param.b64 	[param0], %rd21;
	.param .b64 param1;
	st.param.b64 	[param1], %rd12;
	.param .b32 retval0;
	call.uni (retval0), 
	vprintf, 
	(
	param0, 
	param1
	);
	ld.param.b32 	%r46, [retval0];
	} // callseq 2
$L__BB0_29:
	ret;

}
.func  (.param .b64 func_retval0) __internal_accurate_pow(
	.param .b64 __internal_accurate_pow_param_0
)
{
	.reg .pred 	%p<8>;
	.reg .b32 	%r<49>;
	.reg .b32 	%f<3>;
	.reg .b64 	%fd<109>;

	ld.param.f64 	%fd10, [__internal_accurate_pow_param_0];
	{
	.reg .b32 %temp; 
	mov.b64 	{%temp, %r46}, %fd10;
	}
	{
	.reg .b32 %temp; 
	mov.b64 	{%r45, %temp}, %fd10;
	}
	shr.u32 	%r47, %r46, 20;
	setp.gt.u32 	%p1, %r46, 1048575;
	@%p1 bra 	$L__BB1_2;
	mul.f64 	%fd11, %fd10, 0d4350000000000000;
	{
	.reg .b32 %temp; 
	mov.b64 	{%temp, %r46}, %fd11;
	}
	{
	.reg .b32 %temp; 
	mov.b64 	{%r45, %temp}, %fd11;
	}
	shr.u32 	%r16, %r46, 20;
	add.s32 	%r47, %r16, -54;
$L__BB1_2:
	add.s32 	%r48, %r47, -1023;
	and.b32  	%r17, %r46, -2146435073;
	or.b32  	%r18, %r17, 1072693248;
	mov.b64 	%fd107, {%r45, %r18};
	setp.lt.u32 	%p2, %r18, 1073127583;
	@%p2 bra 	$L__BB1_4;
	{
	.reg .b32 %temp; 
	mov.b64 	{%r19, %temp}, %fd107;
	}
	{
	.reg .b32 %temp; 
	mov.b64 	{%temp, %r20}, %fd107;
	}
	add.s32 	%r21, %r20, -1048576;
	mov.b64 	%fd107, {%r19, %r21};
	add.s32 	%r48, %r47, -1022;
$L__BB1_4:
	add.f64 	%fd12, %fd107, 0dBFF0000000000000;
	add.f64 	%fd13, %fd107, 0d3FF0000000000000;
	rcp.approx.ftz.f64 	%fd14, %fd13;
	neg.f64 	%fd15, %fd13;
	fma.rn.f64 	%fd16, %fd15, %fd14, 0d3FF0000000000000;
	fma.rn.f64 	%fd17, %fd16, %fd16, %fd16;
	fma.rn.f64 	%fd18, %fd17, %fd14, %fd14;
	mul.f64 	%fd19, %fd12, %fd18;
	fma.rn.f64 	%fd20, %fd12, %fd18, %fd19;
	mul.f64 	%fd21, %fd20, %fd20;
	fma.rn.f64 	%fd22, %fd21, 0d3EB0F5FF7D2CAFE2, 0d3ED0F5D241AD3B5A;
	fma.rn.f64 	%fd23, %fd22, %fd21, 0d3EF3B20A75488A3F;
	fma.rn.f64 	%fd24, %fd23, %fd21, 0d3F1745CDE4FAECD5;
	fma.rn.f64 	%fd25, %fd24, %fd21, 0d3F3C71C7258A578B;
	fma.rn.f64 	%fd26, %fd25, %fd21, 0d3F6249249242B910;
	fma.rn.f64 	%fd27, %fd26, %fd21, 0d3F89999999999DFB;
	sub.f64 	%fd28, %fd12, %fd20;
	add.f64 	%fd29, %fd28, %fd28;
	neg.f64 	%fd30, %fd20;
	fma.rn.f64 	%fd31, %fd30, %fd12, %fd29;
	mul.f64 	%fd32, %fd18, %fd31;
	fma.rn.f64 	%fd33, %fd21, %fd27, 0d3FB5555555555555;
	mov.f64 	%fd34, 0d3FB5555555555555;
	sub.f64 	%fd35, %fd34, %fd33;
	fma.rn.f64 	%fd36, %fd21, %fd27, %fd35;
	add.f64 	%fd37, %fd36, 0dBC46A4CB00B9E7B0;
	add.f64 	%fd38, %fd33, %fd37;
	sub.f64 	%fd39, %fd33, %fd38;
	add.f64 	%fd40, %fd37, %fd39;
	mul.rn.f64 	%fd41, %fd20, %fd20;
	neg.f64 	%fd42, %fd41;
	fma.rn.f64 	%fd43, %fd20, %fd20, %fd42;
	{
	.reg .b32 %temp; 
	mov.b64 	{%r22, %temp}, %fd32;
	}
	{
	.reg .b32 %temp; 
	mov.b64 	{%temp, %r23}, %fd32;
	}
	add.s32 	%r24, %r23, 1048576;
	mov.b64 	%fd44, {%r22, %r24};
	fma.rn.f64 	%fd45, %fd20, %fd44, %fd43;
	mul.rn.f64 	%fd46, %fd41, %fd20;
	neg.f64 	%fd47, %fd46;
	fma.rn.f64 	%fd48, %fd41, %fd20, %fd47;
	fma.rn.f64 	%fd49, %fd41, %fd32, %fd48;
	fma.rn.f64 	%fd50, %fd45, %fd20, %fd49;
	mul.rn.f64 	%fd51, %fd38, %fd46;
	neg.f64 	%fd52, %fd51;
	fma.rn.f64 	%fd53, %fd38, %fd46, %fd52;
	fma.rn.f64 	%fd54, %fd38, %fd50, %fd53;
	fma.rn.f64 	%fd55, %fd40, %fd46, %fd54;
	add.f64 	%fd56, %fd51, %fd55;
	sub.f64 	%fd57, %fd51, %fd56;
	add.f64 	%fd58, %fd55, %fd57;
	add.f64 	%fd59, %fd20, %fd56;
	sub.f64 	%fd60, %fd20, %fd59;
	add.f64 	%fd61, %fd56, %fd60;
	add.f64 	%fd62, %fd58, %fd61;
	add.f64 	%fd63, %fd32, %fd62;
	add.f64 	%fd64, %fd59, %fd63;
	sub.f64 	%fd65, %fd59, %fd64;
	add.f64 	%fd66, %fd63, %fd65;
	xor.b32  	%r25, %r48, -2147483648;
	mov.b32 	%r26, 1127219200;
	mov.b64 	%fd67, {%r25, %r26};
	mov.b32 	%r27, -2147483648;
	mov.b64 	%fd68, {%r27, %r26};
	sub.f64 	%fd69, %fd67, %fd68;
	fma.rn.f64 	%fd70, %fd69, 0d3FE62E42FEFA39EF, %fd64;
	fma.rn.f64 	%fd71, %fd69, 0dBFE62E42FEFA39EF, %fd70;
	sub.f64 	%fd72, %fd71, %fd64;
	sub.f64 	%fd73, %fd66, %fd72;
	fma.rn.f64 	%fd74, %fd69, 0d3C7ABC9E3B39803F, %fd73;
	add.f64 	%fd75, %fd70, %fd74;
	sub.f64 	%fd76, %fd70, %fd75;
	add.f64 	%fd77, %fd74, %fd76;
	mov.f64 	%fd78, 0d4000000000000000;
	{
	.reg .b32 %temp; 
	mov.b64 	{%temp, %r28}, %fd78;
	}
	{
	.reg .b32 %temp; 
	mov.b64 	{%r29, %temp}, %fd78;
	}
	shl.b32 	%r30, %r28, 1;
	setp.gt.u32 	%p3, %r30, -33554433;
	and.b32  	%r31, %r28, -15728641;
	selp.b32 	%r32, %r31, %r28, %p3;
	mov.b64 	%fd79, {%r29, %r32};
	mul.rn.f64 	%fd80, %fd75, %fd79;
	neg.f64 	%fd81, %fd80;
	fma.rn.f64 	%fd82, %fd75, %fd79, %fd81;
	fma.rn.f64 	%fd83, %fd77, %fd79, %fd82;
	add.f64 	%fd4, %fd80, %fd83;
	sub.f64 	%fd84, %fd80, %fd4;
	add.f64 	%fd5, %fd83, %fd84;
	fma.rn.f64 	%fd85, %fd4, 0d3FF71547652B82FE, 0d4338000000000000;
	{
	.reg .b32 %temp; 
	mov.b64 	{%r13, %temp}, %fd85;
	}
	mov.f64 	%fd86, 0dC338000000000000;
	add.rn.f64 	%fd87, %fd85, %fd86;
	fma.rn.f64 	%fd88, %fd87, 0dBFE62E42FEFA39EF, %fd4;
	fma.rn.f64 	%fd89, %fd87, 0dBC7ABC9E3B39803F, %fd88;
	fma.rn.f64 	%fd90, %fd89, 0d3E5ADE1569CE2BDF, 0d3E928AF3FCA213EA;
	fma.rn.f64 	%fd91, %fd90, %fd89, 0d3EC71DEE62401315;
	fma.rn.f64 	%fd92, %fd91, %fd89, 0d3EFA01997C89EB71;
	fma.rn.f64 	%fd93, %fd92, %fd89, 0d3F2A01A014761F65;
	fma.rn.f64 	%fd94, %fd93, %fd89, 0d3F56C16C1852B7AF;
	fma.rn.f64 	%fd95, %fd94, %fd89, 0d3F81111111122322;
	fma.rn.f64 	%fd96, %fd95, %fd89, 0d3FA55555555502A1;
	fma.rn.f64 	%fd97, %fd96, %fd89, 0d3FC5555555555511;
	fma.rn.f64 	%fd98, %fd97, %fd89, 0d3FE000000000000B;
	fma.rn.f64 	%fd99, %fd98, %fd89, 0d3FF0000000000000;
	fma.rn.f64 	%fd100, %fd99, %fd89, 0d3FF0000000000000;
	{
	.reg .b32 %temp; 
	mov.b64 	{%r14, %temp}, %fd100;
	}
	{
	.reg .b32 %temp; 
	mov.b64 	{%temp, %r15}, %fd100;
	}
	shl.b32 	%r33, %r13, 20;
	add.s32 	%r34, %r33, %r15;
	mov.b64 	%fd108, {%r14, %r34};
	{
	.reg .b32 %temp; 
	mov.b64 	{%temp, %r35}, %fd4;
	}
	mov.b32 	%f2, %r35;
	abs.f32 	%f1, %f2;
	setp.lt.f32 	%p4, %f1, 0f4086232B;
	@%p4 bra 	$L__BB1_7;
	setp.lt.f64 	%p5, %fd4, 0d0000000000000000;
	add.f64 	%fd101, %fd4, 0d7FF0000000000000;
	selp.f64 	%fd108, 0d0000000000000000, %fd101, %p5;
	setp.geu.f32 	%p6, %f1, 0f40874800;
	@%p6 bra 	$L__BB1_7;
	shr.u32 	%r36, %r13, 31;
	add.s32 	%r37, %r13, %r36;
	shr.s32 	%r38, %r37, 1;
	shl.b32 	%r39, %r38, 20;
	add.s32 	%r40, %r15, %r39;
	mov.b64 	%fd102, {%r14, %r40};
	sub.s32 	%r41, %r13, %r38;
	shl.b32 	%r42, %r41, 20;
	add.s32 	%r43, %r42, 1072693248;
	mov.b32 	%r44, 0;
	mov.b64 	%fd103, {%r44, %r43};
	mul.f64 	%fd108, %fd103, %fd102;
$L__BB1_7:
	abs.f64 	%fd104, %fd108;
	setp.eq.f64 	%p7, %fd104, 0d7FF0000000000000;
	fma.rn.f64 	%fd105, %fd108, %fd5, %fd108;
	selp.f64 	%fd106, %fd108, %fd105, %p7;
	st.param.f64 	[func_retval0], %fd106;
	ret;

}


// ===== COMPILED SASS (sm_100) =====

	.target	sm_100

	.elftype	@"ET_EXEC"


//--------------------- .note.nv.tkinfo           --------------------------
	.section	.note.nv.tkinfo,"",@"SHT_NOTE"
	.sectionflags	@"SHF_NOTE_NV_TKINFO"
	.tkinfo
        /*0018*/ 	.word	0x00000002
        /*0030*/ 	.string	""
        /*0030*/ 	.string	"ptxas"
        /*0030*/ 	.string	"Cuda compilation tools, release 13.0, V13.0.88"
        /*0030*/ 	.string	"Build cuda_13.0.r13.0/compiler.36424714_0"
        /*0030*/ 	.string	"-arch sm_100 -m 64 "



//--------------------- .note.nv.cuinfo           --------------------------
	.section	.note.nv.cuinfo,"",@"SHT_NOTE"
	.sectionflags	@"SHF_NOTE_NV_CUINFO"
        /*0018*/ 	.short	0x0002
        /*001a*/ 	.short	0x0064
        /*001c*/ 	.short	0x0082
	.zero		2


//--------------------- .nv.info                  --------------------------
	.section	.nv.info,"",@"SHT_CUDA_INFO"
	.align	4


	//----- nvinfo : EIATTR_REGCOUNT
	.align		4
        /*0000*/ 	.byte	0x04, 0x2f
        /*0002*/ 	.short	(.L_5 - .L_4)
	.align		4
.L_4:
        /*0004*/ 	.word	index@(_Z23matchTemplateGPU_kernelPiS_iiiiffS_)
        /*0008*/ 	.word	0x00000030


	//----- nvinfo : EIATTR_FRAME_SIZE
	.align		4
.L_5:
        /*000c*/ 	.byte	0x04, 0x11
        /*000e*/ 	.short	(.L_7 - .L_6)
	.align		4
.L_6:
        /*0010*/ 	.word	index@($_Z23matchTemplateGPU_kernelPiS_iiiiffS_$__internal_accurate_pow)
        /*0014*/ 	.word	0x00000018


	//----- nvinfo : EIATTR_FRAME_SIZE
	.align		4
.L_7:
        /*0018*/ 	.byte	0x04, 0x11
        /*001a*/ 	.short	(.L_9 - .L_8)
	.align		4
.L_8:
        /*001c*/ 	.word	index@($__internal_2_$__cuda_sm3x_div_rn_noftz_f32_slowpath)
        /*0020*/ 	.word	0x00000018


	//----- nvinfo : EIATTR_FRAME_SIZE
	.align		4
.L_9:
        /*0024*/ 	.byte	0x04, 0x11
        /*0026*/ 	.short	(.L_11 - .L_10)
	.align		4
.L_10:
        /*0028*/ 	.word	index@($__internal_1_$__cuda_sm20_dsqrt_rn_f64_mediumpath_v1)
        /*002c*/ 	.word	0x00000018


	//----- nvinfo : EIATTR_FRAME_SIZE
	.align		4
.L_11:
        /*0030*/ 	.byte	0x04, 0x11
        /*0032*/ 	.short	(.L_13 - .L_12)
	.align		4
.L_12:
        /*0034*/ 	.word	index@($__internal_0_$__cuda_sm20_div_rn_f64_full)
        /*0038*/ 	.word	0x00000018


	//----- nvinfo : EIATTR_FRAME_SIZE
	.align		4
.L_13:
        /*003c*/ 	.byte	0x04, 0x11
        /*003e*/ 	.short	(.L_15 - .L_14)
	.align		4
.L_14:
        /*0040*/ 	.word	index@(_Z23matchTemplateGPU_kernelPiS_iiiiffS_)
        /*0044*/ 	.word	0x00000018


	//----- nvinfo : EIATTR_MIN_STACK_SIZE
	.align		4
.L_15:
        /*0048*/ 	.byte	0x04, 0x12
        /*004a*/ 	.short	(.L_17 - .L_16)
	.align		4
.L_16:
        /*004c*/ 	.word	index@(_Z23matchTemplateGPU_kernelPiS_iiiiffS_)
        /*0050*/ 	.word	0x00000018
.L_17:


//--------------------- .nv.compat                --------------------------
	.section	.nv.compat,"",@"SHT_CUDA_COMPAT_INFO"
	.align	4
        /*0000*/ 	.byte	0x02, 0x09, 0x00, 0x00, 0x02, 0x02, 0x01, 0x00, 0x02, 0x05, 0x05, 0x00, 0x03, 0x07, 0x01, 0x01
        /*0010*/ 	.byte	0x02, 0x03, 0x00, 0x00, 0x02, 0x06, 0x01, 0x00, 0x04, 0x0b, 0x08, 0x00, 0x01, 0x00, 0x00, 0x00
        /*0020*/ 	.byte	0x00, 0x00, 0x00, 0x00


//--------------------- .nv.info._Z23matchTemplateGPU_kernelPiS_iiiiffS_ --------------------------
	.section	.nv.info._Z23matchTemplateGPU_kernelPiS_iiiiffS_,"",@"SHT_CUDA_INFO"
	.sectionflags	@""
	.align	4


	//----- nvinfo : EIATTR_CUDA_API_VERSION
	.align		4
        /*0000*/ 	.byte	0x04, 0x37
        /*0002*/ 	.short	(.L_19 - .L_18)
.L_18:
        /*0004*/ 	.word	0x00000082


	//----- nvinfo : EIATTR_KPARAM_INFO
	.align		4
.L_19:
        /*0008*/ 	.byte	0x04, 0x17
        /*000a*/ 	.short	(.L_21 - .L_20)
.L_20:
        /*000c*/ 	.word	0x00000000
        /*0010*/ 	.short	0x0008
        /*0012*/ 	.short	0x0028
        /*0014*/ 	.byte	0x00, 0xf5, 0x21, 0x00


	//----- nvinfo : EIATTR_KPARAM_INFO
	.align		4
.L_21:
        /*0018*/ 	.byte	0x04, 0x17
        /*001a*/ 	.short	(.L_23 - .L_22)
.L_22:
        /*001c*/ 	.word	0x00000000
        /*0020*/ 	.short	0x0007
        /*0022*/ 	.short	0x0024
        /*0024*/ 	.byte	0x00, 0xf0, 0x11, 0x00


	//----- nvinfo : EIATTR_KPARAM_INFO
	.align		4
.L_23:
        /*0028*/ 	.byte	0x04, 0x17
        /*002a*/ 	.short	(.L_25 - .L_24)
.L_24:
        /*002c*/ 	.word	0x00000000
        /*0030*/ 	.short	0x0006
        /*0032*/ 	.short	0x0020
        /*0034*/ 	.byte	0x00, 0xf0, 0x11, 0x00


	//----- nvinfo : EIATTR_KPARAM_INFO
	.align		4
.L_25:
        /*0038*/ 	.byte	0x04, 0x17
        /*003a*/ 	.short	(.L_27 - .L_26)
.L_26:
        /*003c*/ 	.word	0x00000000
        /*0040*/ 	.short	0x0005
        /*0042*/ 	.short	0x001c
        /*0044*/ 	.byte	0x00, 0xf0, 0x11, 0x00


	//----- nvinfo : EIATTR_KPARAM_INFO
	.align		4
.L_27:
        /*0048*/ 	.byte	0x04, 0x17
        /*004a*/ 	.short	(.L_29 - .L_28)
.L_28:
        /*004c*/ 	.word	0x00000000
        /*0050*/ 	.short	0x0004
        /*0052*/ 	.short	0x0018
        /*0054*/ 	.byte	0x00, 0xf0, 0x11, 0x00


	//----- nvinfo : EIATTR_KPARAM_INFO
	.align		4
.L_29:
        /*0058*/ 	.byte	0x04, 0x17
        /*005a*/ 	.short	(.L_31 - .L_30)
.L_30:
        /*005c*/ 	.word	0x00000000
        /*0060*/ 	.short	0x0003
        /*0062*/ 	.short	0x0014
        /*0064*/ 	.byte	0x00, 0xf0, 0x11, 0x00


	//----- nvinfo : EIATTR_KPARAM_INFO
	.align		4
.L_31:
        /*0068*/ 	.byte	0x04, 0x17
        /*006a*/ 	.short	(.L_33 - .L_32)
.L_32:
        /*006c*/ 	.word	0x00000000
        /*0070*/ 	.short	0x0002
        /*0072*/ 	.short	0x0010
        /*0074*/ 	.byte	0x00, 0xf0, 0x11, 0x00


	//----- nvinfo : EIATTR_KPARAM_INFO
	.align		4
.L_33:
        /*0078*/ 	.byte	0x04, 0x17
        /*007a*/ 	.short	(.L_35 - .L_34)
.L_34:
        /*007c*/ 	.word	0x00000000
        /*0080*/ 	.short	0x0001
        /*0082*/ 	.short	0x0008
        /*0084*/ 	.byte	0x00, 0xf5, 0x21, 0x00


	//----- nvinfo : EIATTR_KPARAM_INFO
	.align		4
.L_35:
        /*0088*/ 	.byte	0x04, 0x17
        /*008a*/ 	.short	(.L_37 - .L_36)
.L_36:
        /*008c*/ 	.word	0x00000000
        /*0090*/ 	.short	0x0000
        /*0092*/ 	.short	0x0000
        /*0094*/ 	.byte	0x00, 0xf5, 0x21, 0x00


	//----- nvinfo : EIATTR_SPARSE_MMA_MASK
	.align		4
.L_37:
        /*0098*/ 	.byte	0x03, 0x50
        /*009a*/ 	.short	0x0000


	//----- nvinfo : EIATTR_MAXREG_COUNT
	.align		4
        /*009c*/ 	.byte	0x03, 0x1b
        /*009e*/ 	.short	0x00ff


	//----- nvinfo : EIATTR_EXTERNS
	.align		4
        /*00a0*/ 	.byte	0x04, 0x0f
        /*00a2*/ 	.short	(.L_39 - .L_38)


	//   ....[0]....
	.align		4
.L_38:
        /*00a4*/ 	.word	index@(vprintf)


	//----- nvinfo : EIATTR_MERCURY_ISA_VERSION
	.align		4
.L_39:
        /*00a8*/ 	.byte	0x03, 0x5f
        /*00aa*/ 	.short	0x0101


	//----- nvinfo : EIATTR_VRC_CTA_INIT_COUNT
	.align		4
        /*00ac*/ 	.byte	0x02, 0x4a
	.zero		1
	.zero		1


	//----- nvinfo : EIATTR_SYSCALL_OFFSETS
	.align		4
        /*00b0*/ 	.byte	0x04, 0x46
        /*00b2*/ 	.short	(.L_41 - .L_40)


	//   ....[0]....
.L_40:
        /*00b4*/ 	.word	0x00001070


	//   ....[1]....
        /*00b8*/ 	.word	0x000016b0


	//   ....[2]....
        /*00bc*/ 	.word	0x000017e0


	//   ....[3]....
        /*00c0*/ 	.word	0x00001910


	//   ....[4]....
        /*00c4*/ 	.word	0x00001f10


	//   ....[5]....
        /*00c8*/ 	.word	0x00002040


	//   ....[6]....
        /*00cc*/ 	.word	0x00002170


	//----- nvinfo : EIATTR_EXIT_INSTR_OFFSETS
	.align		4
.L_41:
        /*00d0*/ 	.byte	0x04, 0x1c
        /*00d2*/ 	.short	(.L_43 - .L_42)


	//   ....[0]....
.L_42:
        /*00d4*/ 	.word	0x00000240


	//   ....[1]....
        /*00d8*/ 	.word	0x000010b0


	//   ....[2]....
        /*00dc*/ 	.word	0x00001830


	//   ....[3]....
        /*00e0*/ 	.word	0x00001920


	//   ....[4]....
        /*00e4*/ 	.word	0x00002090


	//   ....[5]....
        /*00e8*/ 	.word	0x00002180


	//----- nvinfo : EIATTR_CRS_STACK_SIZE
	.align		4
.L_43:
        /*00ec*/ 	.byte	0x04, 0x1e
        /*00ee*/ 	.short	(.L_45 - .L_44)
.L_44:
        /*00f0*/ 	.word	0x00000000


	//----- nvinfo : EIATTR_CBANK_PARAM_SIZE
	.align		4
.L_45:
        /*00f4*/ 	.byte	0x03, 0x19
        /*00f6*/ 	.short	0x0030


	//----- nvinfo : EIATTR_PARAM_CBANK
	.align		4
        /*00f8*/ 	.byte	0x04, 0x0a
        /*00fa*/ 	.short	(.L_47 - .L_46)
	.align		4
.L_46:
        /*00fc*/ 	.word	index@(.nv.constant0._Z23matchTemplateGPU_kernelPiS_iiiiffS_)
        /*0100*/ 	.short	0x0380
        /*0102*/ 	.short	0x0030


	//----- nvinfo : EIATTR_SW_WAR
	.align		4
.L_47:
        /*0104*/ 	.byte	0x04, 0x36
        /*0106*/ 	.short	(.L_49 - .L_48)
.L_48:
        /*0108*/ 	.word	0x00000008
.L_49:


//--------------------- .nv.callgraph             --------------------------
	.section	.nv.callgraph,"",@"SHT_CUDA_CALLGRAPH"
	.align	4
	.sectionentsize	8
	.align		4
        /*0000*/ 	.word	0x00000000
	.align		4
        /*0004*/ 	.word	0xffffffff
	.align		4
        /*0008*/ 	.word	index@(_Z23matchTemplateGPU_kernelPiS_iiiiffS_)
	.align		4
        /*000c*/ 	.word	index@(vprintf)
	.align		4
        /*0010*/ 	.word	0x00000000
	.align		4
        /*0014*/ 	.word	0xfffffffe
	.align		4
        /*0018*/ 	.word	0x00000000
	.align		4
        /*001c*/ 	.word	0xfffffffd
	.align		4
        /*0020*/ 	.word	0x00000000
	.align		4
        /*0024*/ 	.word	0xfffffffc


//--------------------- .nv.constant4             --------------------------
	.section	.nv.constant4,"a",@progbits
	.align	8
	.align		8
.nv.constant4:
        /*0000*/ 	.dword	vprintf
	.align		8
        /*0008*/ 	.dword	angle
	.align		8
        /*0010*/ 	.dword	cosine
	.align		8
        /*0018*/ 	.dword	sine
	.align		8
        /*0020*/ 	.dword	$str


//--------------------- .text._Z23matchTemplateGPU_kernelPiS_iiiiffS_ --------------------------
	.section	.text._Z23matchTemplateGPU_kernelPiS_iiiiffS_,"ax",@progbits
	.align	128
        .global         _Z23matchTemplateGPU_kernelPiS_iiiiffS_
        .type           _Z23matchTemplateGPU_kernelPiS_iiiiffS_,@function
        .size           _Z23matchTemplateGPU_kernelPiS_iiiiffS_,(.L_x_69 - _Z23matchTemplateGPU_kernelPiS_iiiiffS_)
        .other          _Z23matchTemplateGPU_kernelPiS_iiiiffS_,@"STO_CUDA_ENTRY STV_DEFAULT"
_Z23matchTemplateGPU_kernelPiS_iiiiffS_:
.text._Z23matchTemplateGPU_kernelPiS_iiiiffS_:
[----:B------:R-:W0:Y:S08]  /*0000*/  LDC R1, c[0x0][0x37c] ;  /* 0x0000df00ff017b82 */ /* 0x000e300000000800 */
[----:B------:R-:W1:Y:S01]  /*0010*/  LDC R17, c[0x0][0x394] ;  /* 0x0000e500ff117b82 */ /* 0x000e620000000800 */
[----:B------:R-:W2:Y:S01]  /*0020*/  S2R R22, SR_CTAID.X ;  /* 0x0000000000167919 */ /* 0x000ea20000002500 */
[----:B------:R-:W3:Y:S01]  /*0030*/  LDCU UR6, c[0x0][0x390] ;  /* 0x00007200ff0677ac */ /* 0x000ee20008000800 */
[----:B0-----:R-:W-:Y:S01]  /*0040*/  VIADD R1, R1, 0xffffffe8 ;  /* 0xffffffe801017836 */ /* 0x001fe20000000000 */
[----:B------:R-:W2:Y:S01]  /*0050*/  S2R R5, SR_TID.X ;  /* 0x0000000000057919 */ /* 0x000ea20000002100 */
[----:B------:R-:W0:Y:S01]  /*0060*/  LDCU UR4, c[0x0][0x2f8] ;  /* 0x00005f00ff0477ac */ /* 0x000e220008000800 */
[----:B------:R-:W4:Y:S01]  /*0070*/  LDCU UR5, c[0x0][0x2fc] ;  /* 0x00005f80ff0577ac */ /* 0x000f220008000800 */
[----:B-1----:R-:W-:-:S04]  /*0080*/  IABS R7, R17 ;  /* 0x0000001100077213 */ /* 0x002fc80000000000 */
[----:B------:R-:W1:Y:S01]  /*0090*/  I2F.RP R0, R7 ;  /* 0x0000000700007306 */ /* 0x000e620000209400 */
[----:B--2---:R-:W-:-:S07]  /*00a0*/  IMAD R22, R22, 0x100, R5 ;  /* 0x0000010016167824 */ /* 0x004fce00078e0205 */
[----:B-1----:R-:W1:Y:S02]  /*00b0*/  MUFU.RCP R0, R0 ;  /* 0x0000000000007308 */ /* 0x002e640000001000 */
[----:B-1----:R-:W-:Y:S01]  /*00c0*/  VIADD R2, R0, 0xffffffe ;  /* 0x0ffffffe00027836 */ /* 0x002fe20000000000 */
[----:B------:R-:W-:-:S05]  /*00d0*/  IABS R0, R22 ;  /* 0x0000001600007213 */ /* 0x000fca0000000000 */
[----:B------:R1:W2:Y:S02]  /*00e0*/  F2I.FTZ.U32.TRUNC.NTZ R3, R2 ;  /* 0x0000000200037305 */ /* 0x0002a4000021f000 */
[----:B-1----:R-:W-:Y:S02]  /*00f0*/  HFMA2 R2, -RZ, RZ, 0, 0 ;  /* 0x00000000ff027431 */ /* 0x002fe400000001ff */
[----:B--2---:R-:W-:-:S04]  /*0100*/  IMAD.MOV R4, RZ, RZ, -R3 ;  /* 0x000000ffff047224 */ /* 0x004fc800078e0a03 */
[----:B------:R-:W-:-:S04]  /*0110*/  IMAD R5, R4, R7, RZ ;  /* 0x0000000704057224 */ /* 0x000fc800078e02ff */
[----:B------:R-:W-:-:S06]  /*0120*/  IMAD.HI.U32 R3, R3, R5, R2 ;  /* 0x0000000503037227 */ /* 0x000fcc00078e0002 */
[----:B------:R-:W-:-:S04]  /*0130*/  IMAD.HI.U32 R16, R3, R0, RZ ;  /* 0x0000000003107227 */ /* 0x000fc800078e00ff */
[----:B------:R-:W-:-:S04]  /*0140*/  IMAD.MOV R3, RZ, RZ, -R16 ;  /* 0x000000ffff037224 */ /* 0x000fc800078e0a10 */
[----:B------:R-:W-:-:S05]  /*0150*/  IMAD R0, R7, R3, R0 ;  /* 0x0000000307007224 */ /* 0x000fca00078e0200 */
[----:B------:R-:W-:-:S13]  /*0160*/  ISETP.GT.U32.AND P1, PT, R7, R0, PT ;  /* 0x000000000700720c */ /* 0x000fda0003f24070 */
[----:B------:R-:W-:Y:S02]  /*0170*/  @!P1 IMAD.IADD R0, R0, 0x1, -R7 ;  /* 0x0000000100009824 */ /* 0x000fe400078e0a07 */
[----:B------:R-:W-:Y:S01]  /*0180*/  @!P1 VIADD R16, R16, 0x1 ;  /* 0x0000000110109836 */ /* 0x000fe20000000000 */
[----:B------:R-:W-:Y:S02]  /*0190*/  ISETP.NE.AND P1, PT, R17, RZ, PT ;  /* 0x000000ff1100720c */ /* 0x000fe40003f25270 */
[----:B------:R-:W-:Y:S02]  /*01a0*/  ISETP.GE.U32.AND P0, PT, R0, R7, PT ;  /* 0x000000070000720c */ /* 0x000fe40003f06070 */
[----:B------:R-:W-:-:S04]  /*01b0*/  LOP3.LUT R0, R22, R17, RZ, 0x3c, !PT ;  /* 0x0000001116007212 */ /* 0x000fc800078e3cff */
[----:B------:R-:W-:-:S07]  /*01c0*/  ISETP.GE.AND P2, PT, R0, RZ, PT ;  /* 0x000000ff0000720c */ /* 0x000fce0003f46270 */
[----:B------:R-:W-:-:S06]  /*01d0*/  @P0 VIADD R16, R16, 0x1 ;  /* 0x0000000110100836 */ /* 0x000fcc0000000000 */
[----:B------:R-:W-:Y:S02]  /*01e0*/  @!P2 IADD3 R16, PT, PT, -R16, RZ, RZ ;  /* 0x000000ff1010a210 */ /* 0x000fe40007ffe1ff */
[----:B------:R-:W-:Y:S02]  /*01f0*/  @!P1 LOP3.LUT R16, RZ, R17, RZ, 0x33, !PT ;  /* 0x00000011ff109212 */ /* 0x000fe400078e33ff */
[----:B0-----:R-:W-:Y:S02]  /*0200*/  IADD3 R2, P1, PT, R1, UR4, RZ ;  /* 0x0000000401027c10 */ /* 0x001fe4000ff3e0ff */
[----:B---3--:R-:W-:-:S03]  /*0210*/  ISETP.GE.AND P0, PT, R16, UR6, PT ;  /* 0x0000000610007c0c */ /* 0x008fc6000bf06270 */
[----:B----4-:R-:W-:Y:S01]  /*0220*/  IMAD.X R18, RZ, RZ, UR5, P1 ;  /* 0x00000005ff127e24 */ /* 0x010fe200088e06ff */
[----:B------:R-:W-:-:S13]  /*0230*/  ISETP.LT.OR P0, PT, R17, RZ, P0 ;  /* 0x000000ff1100720c */ /* 0x000fda0000701670 */
[----:B------:R-:W-:Y:S05]  /*0240*/  @P0 EXIT ;  /* 0x000000000000094d */ /* 0x000fea0003800000 */
[----:B------:R-:W0:Y:S01]  /*0250*/  LDCU.64 UR4, c[0x0][0x398] ;  /* 0x00007300ff0477ac */ /* 0x000e220008000a00 */
[----:B------:R-:W-:Y:S02]  /*0260*/  IMAD.MOV R0, RZ, RZ, -R16 ;  /* 0x000000ffff007224 */ /* 0x000fe400078e0a10 */
[----:B------:R-:W-:Y:S01]  /*0270*/  IMAD.MOV.U32 R23, RZ, RZ, 0x40080000 ;  /* 0x40080000ff177424 */ /* 0x000fe200078e00ff */
[----:B------:R-:W1:Y:S01]  /*0280*/  LDCU.64 UR36, c[0x0][0x358] ;  /* 0x00006b00ff2477ac */ /* 0x000e620008000a00 */
[----:B------:R-:W-:Y:S02]  /*0290*/  IMAD R17, R17, R0, R22 ;  /* 0x0000000011117224 */ /* 0x000fe400078e0216 */
[----:B------:R-:W-:Y:S01]  /*02a0*/  IMAD R22, R22, 0x3, RZ ;  /* 0x0000000316167824 */ /* 0x000fe200078e02ff */
[----:B------:R-:W-:Y:S01]  /*02b0*/  UMOV UR38, URZ ;  /* 0x000000ff00267c82 */ /* 0x000fe20008000000 */
[----:B0-----:R-:W-:Y:S02]  /*02c0*/  UISETP.GE.AND UP0, UPT, UR4, 0x1, UPT ;  /* 0x000000010400788c */ /* 0x001fe4000bf06270 */
[----:B------:R-:W-:-:S02]  /*02d0*/  I2FP.F32.S32 R25, UR4 ;  /* 0x0000000400197c45 */ /* 0x000fc40008201400 */
[----:B------:R-:W-:-:S05]  /*02e0*/  I2FP.F32.S32 R24, UR5 ;  /* 0x0000000500187c45 */ /* 0x000fca0008201400 */
[----:B-1----:R-:W-:Y:S05]  /*02f0*/  BRA.U !UP0, `(.L_x_0) ;  /* 0x00000015088c7547 */ /* 0x002fea000b800000 */
[----:B------:R-:W-:-:S09]  /*0300*/  UISETP.GE.AND UP0, UPT, UR5, 0x1, UPT ;  /* 0x000000010500788c */ /* 0x000fd2000bf06270 */
[----:B------:R-:W-:Y:S05]  /*0310*/  BRA.U !UP0, `(.L_x_1) ;  /* 0x0000000d086c7547 */ /* 0x000fea000b800000 */
[----:B------:R-:W-:Y:S01]  /*0320*/  IMAD.MOV.U32 R19, RZ, RZ, RZ ;  /* 0x000000ffff137224 */ /* 0x000fe200078e00ff */
[----:B------:R-:W0:Y:S06]  /*0330*/  LDCU.64 UR40, c[0x0][0x390] ;  /* 0x00007200ff2877ac */ /* 0x000e2c0008000a00 */
.L_x_19:
[----:B------:R-:W1:Y:S01]  /*0340*/  LDC.64 R4, c[0x0][0x3a8] ;  /* 0x0000ea00ff047b82 */ /* 0x000e620000000a00 */
[----:B------:R-:W-:-:S07]  /*0350*/  IADD3 R3, PT, PT, R22, R19, RZ ;  /* 0x0000001316037210 */ /* 0x000fce0007ffe0ff */
[----:B------:R-:W2:Y:S08]  /*0360*/  LDC.64 R42, c[0x4][0x10] ;  /* 0x01000400ff2a7b82 */ /* 0x000eb00000000a00 */
[----:B------:R-:W3:Y:S01]  /*0370*/  LDC.64 R6, c[0x4][0x18] ;  /* 0x01000600ff067b82 */ /* 0x000ee20000000a00 */
[----:B-1----:R-:W-:-:S04]  /*0380*/  IMAD.WIDE R4, R3, 0x4, R4 ;  /* 0x0000000403047825 */ /* 0x002fc800078e0204 */
[----:B------:R-:W-:Y:S02]  /*0390*/  IMAD.MOV.U32 R3, RZ, RZ, 0x1 ;  /* 0x00000001ff037424 */ /* 0x000fe400078e00ff */
[----:B--2---:R-:W-:-:S03]  /*03a0*/  IMAD.WIDE.U32 R42, R19, 0x4, R42 ;  /* 0x00000004132a7825 */ /* 0x004fc600078e002a */
[----:B------:R1:W-:Y:S04]  /*03b0*/  STG.E desc[UR36][R4.64], R3 ;  /* 0x0000000304007986 */ /* 0x0003e8000c101924 */
[----:B------:R1:W5:Y:S01]  /*03c0*/  LDG.E R42, desc[UR36][R42.64] ;  /* 0x000000242a2a7981 */ /* 0x000362000c1e1900 */
[----:B---3--:R-:W-:-:S05]  /*03d0*/  IMAD.WIDE.U32 R6, R19, 0x4, R6 ;  /* 0x0000000413067825 */ /* 0x008fca00078e0006 */
[----:B------:R1:W5:Y:S01]  /*03e0*/  LDG.E R41, desc[UR36][R6.64] ;  /* 0x0000002406297981 */ /* 0x000362000c1e1900 */
[----:B------:R-:W-:Y:S01]  /*03f0*/  BSSY.RECONVERGENT B0, `(.L_x_2) ;  /* 0x0000067000007945 */ /* 0x000fe20003800200 */
[----:B------:R-:W-:Y:S02]  /*0400*/  IMAD.MOV.U32 R0, RZ, RZ, RZ ;  /* 0x000000ffff007224 */ /* 0x000fe400078e00ff */
[----:B------:R-:W-:-:S07]  /*0410*/  IMAD.MOV.U32 R40, RZ, RZ, RZ ;  /* 0x000000ffff287224 */ /* 0x000fce00078e00ff */
.L_x_8:
[----:B--2---:R-:W2:Y:S01]  /*0420*/  LDCU.64 UR6, c[0x0][0x398] ;  /* 0x00007300ff0677ac */ /* 0x004ea20008000a00 */
[-C--:B-1----:R-:W-:Y:S01]  /*0430*/  LOP3.LUT R3, RZ, R40.reuse, RZ, 0x33, !PT ;  /* 0x00000028ff037212 */ /* 0x082fe200078e33ff */
[----:B------:R-:W-:Y:S01]  /*0440*/  BSSY.RECONVERGENT B1, `(.L_x_3) ;  /* 0x0000060000017945 */ /* 0x000fe20003800200 */
[----:B------:R-:W-:Y:S01]  /*0450*/  I2FP.F32.U32 R37, R40 ;  /* 0x0000002800257245 */ /* 0x000fe20000201000 */
[----:B------:R-:W-:Y:S01]  /*0460*/  IMAD.MOV.U32 R39, RZ, RZ, RZ ;  /* 0x000000ffff277224 */ /* 0x000fe200078e00ff */
[----:B------:R-:W-:-:S03]  /*0470*/  IADD3 R40, PT, PT, R40, 0x1, RZ ;  /* 0x0000000128287810 */ /* 0x000fc60007ffe0ff */
[-C--:B-----5:R-:W-:Y:S01]  /*0480*/  FMUL R38, R42, R37.reuse ;  /* 0x000000252a267220 */ /* 0x0a0fe20000400000 */
[----:B------:R-:W-:Y:S01]  /*0490*/  FMUL R37, R41, R37 ;  /* 0x0000002529257220 */ /* 0x000fe20000400000 */
[----:B--2---:R-:W-:Y:S01]  /*04a0*/  VIADD R3, R3, UR6 ;  /* 0x0000000603037c36 */ /* 0x004fe20008000000 */
[----:B------:R-:W-:Y:S01]  /*04b0*/  UIADD3 UR4, UPT, UPT, -UR7, URZ, URZ ;  /* 0x000000ff07047290 */ /* 0x000fe2000fffe1ff */
[----:B------:R-:W-:Y:S02]  /*04c0*/  ISETP.NE.AND P1, PT, R40, UR6, PT ;  /* 0x0000000628007c0c */ /* 0x000fe4000bf25270 */
[----:B------:R-:W-:-:S03]  /*04d0*/  IMAD R3, R3, UR7, RZ ;  /* 0x0000000703037c24 */ /* 0x000fc6000f8e02ff */
[----:B------:R-:W-:Y:S02]  /*04e0*/  IMAD.U32 R36, RZ, RZ, UR4 ;  /* 0x00000004ff247e24 */ /* 0x000fe4000f8e00ff */
[----:B------:R-:W-:-:S07]  /*04f0*/  IMAD R5, R3, 0x3, RZ ;  /* 0x0000000303057824 */ /* 0x000fce00078e02ff */
.L_x_7:
[----:B------:R-:W-:Y:S01]  /*0500*/  I2FP.F32.U32 R3, R39 ;  /* 0x0000002700037245 */ /* 0x000fe20000201000 */
[----:B-1----:R-:W1:Y:S04]  /*0510*/  LDC.64 R6, c[0x0][0x380] ;  /* 0x0000e000ff067b82 */ /* 0x002e680000000a00 */
[-C--:B------:R-:W-:Y:S01]  /*0520*/  FFMA R4, R41, R3.reuse, R38 ;  /* 0x0000000329047223 */ /* 0x080fe20000000026 */
[----:B------:R-:W-:-:S03]  /*0530*/  FFMA R3, R42, R3, -R37 ;  /* 0x000000032a037223 */ /* 0x000fc60000000825 */
[----:B--2---:R2:W3:Y:S01]  /*0540*/  F2I.TRUNC.NTZ R11, R4 ;  /* 0x00000004000b7305 */ /* 0x0044e2000020f100 */
[----:B------:R-:W4:Y:S07]  /*0550*/  LDC.64 R8, c[0x0][0x388] ;  /* 0x0000e200ff087b82 */ /* 0x000f2e0000000a00 */
[----:B------:R5:W5:Y:S01]  /*0560*/  F2I.TRUNC.NTZ R10, R3 ;  /* 0x00000003000a7305 */ /* 0x000b62000020f100 */
[----:B--2---:R-:W-:Y:S01]  /*0570*/  MOV R4, RZ ;  /* 0x000000ff00047202 */ /* 0x004fe20000000f00 */
[----:B---3--:R-:W-:-:S02]  /*0580*/  IMAD.IADD R11, R16, 0x1, -R11 ;  /* 0x00000001100b7824 */ /* 0x008fc400078e0a0b */
[----:B-1----:R-:W-:-:S03]  /*0590*/  IMAD.WIDE R6, R5, 0x4, R6 ;  /* 0x0000000405067825 */ /* 0x002fc600078e0206 */
[----:B0-----:R-:W-:Y:S02]  /*05a0*/  ISETP.GE.AND P0, PT, R11, UR40, PT ;  /* 0x000000280b007c0c */ /* 0x001fe4000bf06270 */
[----:B-----5:R-:W2:Y:S01]  /*05b0*/  LDG.E R3, desc[UR36][R6.64] ;  /* 0x0000002406037981 */ /* 0x020ea2000c1e1900 */
[----:B------:R-:W-:Y:S01]  /*05c0*/  IMAD.IADD R10, R17, 0x1, R10 ;  /* 0x00000001110a7824 */ /* 0x000fe200078e020a */
[----:B------:R-:W-:-:S03]  /*05d0*/  ISETP.GT.AND P0, PT, R11, -0x1, !P0 ;  /* 0xffffffff0b00780c */ /* 0x000fc60004704270 */
[----:B------:R-:W-:Y:S01]  /*05e0*/  IMAD R11, R11, UR41, R10 ;  /* 0x000000290b0b7c24 */ /* 0x000fe2000f8e020a */
[----:B------:R-:W-:-:S03]  /*05f0*/  ISETP.LT.U32.AND P0, PT, R10, UR41, P0 ;  /* 0x000000290a007c0c */ /* 0x000fc60008701070 */
[----:B------:R-:W-:-:S04]  /*0600*/  IMAD R11, R11, 0x3, RZ ;  /* 0x000000030b0b7824 */ /* 0x000fc800078e02ff */
[----:B----4-:R-:W-:-:S06]  /*0610*/  IMAD.WIDE.U32 R8, R11, 0x4, R8 ;  /* 0x000000040b087825 */ /* 0x010fcc00078e0008 */
[----:B------:R-:W2:Y:S01]  /*0620*/  @P0 LDG.E R4, desc[UR36][R8.64] ;  /* 0x0000002408040981 */ /* 0x000ea2000c1e1900 */
[----:B------:R-:W-:Y:S01]  /*0630*/  BSSY.RECONVERGENT B2, `(.L_x_4) ;  /* 0x0000008000027945 */ /* 0x000fe20003800200 */
[----:B------:R-:W-:Y:S01]  /*0640*/  MOV R44, 0x6b0 ;  /* 0x000006b0002c7802 */ /* 0x000fe20000000f00 */
[----:B--2---:R-:W-:-:S04]  /*0650*/  IMAD.IADD R4, R3, 0x1, -R4 ;  /* 0x0000000103047824 */ /* 0x004fc800078e0a04 */
[----:B------:R-:W0:Y:S02]  /*0660*/  I2F.F64 R10, R4 ;  /* 0x00000004000a7312 */ /* 0x000e240000201c00 */
[----:B0-----:R-:W-:-:S10]  /*0670*/  DADD R10, -RZ, |R10| ;  /* 0x00000000ff0a7229 */ /* 0x001fd4000000050a */
[----:B------:R-:W-:Y:S02]  /*0680*/  IMAD.MOV.U32 R14, RZ, RZ, R10 ;  /* 0x000000ffff0e7224 */ /* 0x000fe400078e000a */
[----:B------:R-:W-:-:S07]  /*0690*/  IMAD.MOV.U32 R3, RZ, RZ, R11 ;  /* 0x000000ffff037224 */ /* 0x000fce00078e000b */
[----:B------:R-:W-:Y:S05]  /*06a0*/  CALL.REL.NOINC `($_Z23matchTemplateGPU_kernelPiS_iiiiffS_$__internal_accurate_pow) ;  /* 0x0000002800787944 */ /* 0x000fea0003c00000 */
[----:B------:R-:W-:Y:S05]  /*06b0*/  BSYNC.RECONVERGENT B2 ;  /* 0x0000000000027941 */ /* 0x000fea0003800200 */
.L_x_4:
[----:B------:R-:W-:Y:S01]  /*06c0*/  IMAD.MOV.U32 R43, RZ, RZ, RZ ;  /* 0x000000ffff2b7224 */ /* 0x000fe200078e00ff */
[----:B------:R-:W2:Y:S05]  /*06d0*/  LDG.E R12, desc[UR36][R6.64+0x4] ;  /* 0x00000424060c7981 */ /* 0x000eaa000c1e1900 */
[----:B------:R-:W2:Y:S01]  /*06e0*/  @P0 LDG.E R43, desc[UR36][R8.64+0x4] ;  /* 0x00000424082b0981 */ /* 0x000ea2000c1e1900 */
[----:B------:R-:W0:Y:S01]  /*06f0*/  F2F.F64.F32 R10, R0 ;  /* 0x00000000000a7310 */ /* 0x000e220000201800 */
[C---:B------:R-:W-:Y:S01]  /*0700*/  ISETP.NE.AND P2, PT, R4.reuse, RZ, PT ;  /* 0x000000ff0400720c */ /* 0x040fe20003f45270 */
[----:B------:R-:W-:Y:S01]  /*0710*/  BSSY.RECONVERGENT B2, `(.L_x_5) ;  /* 0x000000f000027945 */ /* 0x000fe20003800200 */
[----:B------:R-:W-:-:S02]  /*0720*/  ISETP.NE.AND P3, PT, R4, 0x1, PT ;  /* 0x000000010400780c */ /* 0x000fc40003f65270 */
[----:B------:R-:W-:Y:S02]  /*0730*/  FSEL R3, R3, RZ, P2 ;  /* 0x000000ff03037208 */ /* 0x000fe40001000000 */
[----:B------:R-:W-:Y:S02]  /*0740*/  FSEL R20, R20, RZ, P2 ;  /* 0x000000ff14147208 */ /* 0x000fe40001000000 */
[----:B------:R-:W-:Y:S02]  /*0750*/  FSEL R14, R3, RZ, P3 ;  /* 0x000000ff030e7208 */ /* 0x000fe40001800000 */
[----:B------:R-:W-:Y:S02]  /*0760*/  FSEL R15, R20, 1.875, P3 ;  /* 0x3ff00000140f7808 */ /* 0x000fe40001800000 */
[----:B------:R-:W-:-:S04]  /*0770*/  MOV R44, 0x800 ;  /* 0x00000800002c7802 */ /* 0x000fc80000000f00 */
[----:B0-----:R-:W-:-:S06]  /*0780*/  DADD R10, R10, R14 ;  /* 0x000000000a0a7229 */ /* 0x001fcc000000000e */
[----:B------:R-:W-:Y:S01]  /*0790*/  F2F.F32.F64 R0, R10 ;  /* 0x0000000a00007310 */ /* 0x000fe20000301000 */
[----:B--2---:R-:W-:-:S07]  /*07a0*/  IADD3 R43, PT, PT, R12, -R43, RZ ;  /* 0x8000002b0c2b7210 */ /* 0x004fce0007ffe0ff */
[----:B------:R-:W0:Y:S02]  /*07b0*/  I2F.F64 R12, R43 ;  /* 0x0000002b000c7312 */ /* 0x000e240000201c00 */
[----:B0-----:R-:W-:-:S10]  /*07c0*/  DADD R12, -RZ, |R12| ;  /* 0x00000000ff0c7229 */ /* 0x001fd4000000050c */
[----:B------:R-:W-:Y:S02]  /*07d0*/  IMAD.MOV.U32 R14, RZ, RZ, R12 ;  /* 0x000000ffff0e7224 */ /* 0x000fe400078e000c */
[----:B------:R-:W-:-:S07]  /*07e0*/  IMAD.MOV.U32 R3, RZ, RZ, R13 ;  /* 0x000000ffff037224 */ /* 0x000fce00078e000d */
[----:B------:R-:W-:Y:S05]  /*07f0*/  CALL.REL.NOINC `($_Z23matchTemplateGPU_kernelPiS_iiiiffS_$__internal_accurate_pow) ;  /* 0x0000002800247944 */ /* 0x000fea0003c00000 */
[----:B------:R-:W-:Y:S05]  /*0800*/  BSYNC.RECONVERGENT B2 ;  /* 0x0000000000027941 */ /* 0x000fea0003800200 */
.L_x_5:
        /* <DEDUP_REMOVED lines=11> */
[----:B------:R-:W-:Y:S01]  /*08c0*/  MOV R44, 0x950 ;  /* 0x00000950002c7802 */ /* 0x000fe20000000f00 */
[----:B--2---:R-:W-:-:S03]  /*08d0*/  IMAD.IADD R4, R7, 0x1, -R4 ;  /* 0x0000000107047824 */ /* 0x004fc600078e0a04 */
[----:B0-----:R-:W-:Y:S01]  /*08e0*/  DADD R6, R12, R14 ;  /* 0x000000000c067229 */ /* 0x001fe2000000000e */
[----:B------:R-:W0:Y:S09]  /*08f0*/  I2F.F64 R10, R4 ;  /* 0x00000004000a7312 */ /* 0x000e320000201c00 */
[----:B------:R1:W2:Y:S01]  /*0900*/  F2F.F32.F64 R6, R6 ;  /* 0x0000000600067310 */ /* 0x0002a20000301000 */
[----:B0-----:R-:W-:-:S10]  /*0910*/  DADD R10, -RZ, |R10| ;  /* 0x00000000ff0a7229 */ /* 0x001fd4000000050a */
[----:B------:R-:W-:Y:S01]  /*0920*/  MOV R14, R10 ;  /* 0x0000000a000e7202 */ /* 0x000fe20000000f00 */
[----:B-12---:R-:W-:-:S07]  /*0930*/  IMAD.MOV.U32 R3, RZ, RZ, R11 ;  /* 0x000000ffff037224 */ /* 0x006fce00078e000b */
[----:B------:R-:W-:Y:S05]  /*0940*/  CALL.REL.NOINC `($_Z23matchTemplateGPU_kernelPiS_iiiiffS_$__internal_accurate_pow) ;  /* 0x0000002400d07944 */ /* 0x000fea0003c00000 */
[----:B------:R-:W-:Y:S05]  /*0950*/  BSYNC.RECONVERGENT B2 ;  /* 0x0000000000027941 */ /* 0x000fea0003800200 */
.L_x_6:
[----:B------:R-:W0:Y:S01]  /*0960*/  F2F.F64.F32 R6, R6 ;  /* 0x0000000600067310 */ /* 0x000e220000201800 */
[----:B------:R-:W-:Y:S01]  /*0970*/  ISETP.NE.AND P0, PT, R4, RZ, PT ;  /* 0x000000ff0400720c */ /* 0x000fe20003f05270 */
[----:B------:R-:W-:Y:S01]  /*0980*/  VIADD R36, R36, 0x1 ;  /* 0x0000000124247836 */ /* 0x000fe20000000000 */
[----:B------:R-:W-:Y:S01]  /*0990*/  ISETP.NE.AND P2, PT, R4, 0x1, PT ;  /* 0x000000010400780c */ /* 0x000fe20003f45270 */
[----:B------:R-:W-:Y:S01]  /*09a0*/  VIADD R39, R39, 0x1 ;  /* 0x0000000127277836 */ /* 0x000fe20000000000 */
[----:B------:R-:W-:Y:S01]  /*09b0*/  FSEL R3, R3, RZ, P0 ;  /* 0x000000ff03037208 */ /* 0x000fe20000000000 */
[----:B------:R-:W-:Y:S01]  /*09c0*/  VIADD R5, R5, 0x3 ;  /* 0x0000000305057836 */ /* 0x000fe20000000000 */
[----:B------:R-:W-:Y:S02]  /*09d0*/  FSEL R20, R20, RZ, P0 ;  /* 0x000000ff14147208 */ /* 0x000fe40000000000 */
[----:B------:R-:W-:Y:S02]  /*09e0*/  FSEL R8, R3, RZ, P2 ;  /* 0x000000ff03087208 */ /* 0x000fe40001000000 */
[----:B------:R-:W-:-:S02]  /*09f0*/  FSEL R9, R20, 1.875, P2 ;  /* 0x3ff0000014097808 */ /* 0x000fc40001000000 */
[----:B------:R-:W-:-:S04]  /*0a00*/  ISETP.NE.AND P0, PT, R36, RZ, PT ;  /* 0x000000ff2400720c */ /* 0x000fc80003f05270 */
[----:B0-----:R-:W-:-:S06]  /*0a10*/  DADD R8, R6, R8 ;  /* 0x0000000006087229 */ /* 0x001fcc0000000008 */
[----:B------:R1:W2:Y:S03]  /*0a20*/  F2F.F32.F64 R0, R8 ;  /* 0x0000000800007310 */ /* 0x0002a60000301000 */
[----:B------:R-:W-:Y:S05]  /*0a30*/  @P0 BRA `(.L_x_7) ;  /* 0xfffffff800b00947 */ /* 0x000fea000383ffff */
[----:B------:R-:W-:Y:S05]  /*0a40*/  BSYNC.RECONVERGENT B1 ;  /* 0x0000000000017941 */ /* 0x000fea0003800200 */
.L_x_3:
[----:B------:R-:W-:Y:S05]  /*0a50*/  @P1 BRA `(.L_x_8) ;  /* 0xfffffff800701947 */ /* 0x000fea000383ffff */
[----:B------:R-:W-:Y:S05]  /*0a60*/  BSYNC.RECONVERGENT B0 ;  /* 0x0000000000007941 */ /* 0x000fea0003800200 */
.L_x_2:
[----:B------:R-:W0:Y:S01]  /*0a70*/  MUFU.RCP R4, R25 ;  /* 0x0000001900047308 */ /* 0x000e220000001000 */
[----:B------:R-:W-:Y:S07]  /*0a80*/  BSSY.RECONVERGENT B0, `(.L_x_9) ;  /* 0x000000b000007945 */ /* 0x000fee0003800200 */
[----:B--2---:R-:W2:Y:S01]  /*0a90*/  FCHK P0, R0, R25 ;  /* 0x0000001900007302 */ /* 0x004ea20000000000 */
[----:B0-----:R-:W-:-:S04]  /*0aa0*/  FFMA R3, R4, -R25, 1 ;  /* 0x3f80000004037423 */ /* 0x001fc80000000819 */
[----:B------:R-:W-:-:S04]  /*0ab0*/  FFMA R3, R4, R3, R4 ;  /* 0x0000000304037223 */ /* 0x000fc80000000004 */
[----:B------:R-:W-:-:S04]  /*0ac0*/  FFMA R4, R0, R3, RZ ;  /* 0x0000000300047223 */ /* 0x000fc800000000ff */
[----:B------:R-:W-:-:S04]  /*0ad0*/  FFMA R5, R4, -R25, R0 ;  /* 0x8000001904057223 */ /* 0x000fc80000000000 */
[----:B------:R-:W-:Y:S01]  /*0ae0*/  FFMA R3, R3, R5, R4 ;  /* 0x0000000503037223 */ /* 0x000fe20000000004 */
[----:B--2---:R-:W-:Y:S06]  /*0af0*/  @!P0 BRA `(.L_x_10) ;  /* 0x00000000000c8947 */ /* 0x004fec0003800000 */
[----:B------:R-:W-:Y:S02]  /*0b00*/  MOV R3, R25 ;  /* 0x0000001900037202 */ /* 0x000fe40000000f00 */
[----:B------:R-:W-:-:S07]  /*0b10*/  MOV R4, 0xb30 ;  /* 0x00000b3000047802 */ /* 0x000fce0000000f00 */
[----:B-1----:R-:W-:Y:S05]  /*0b20*/  CALL.REL.NOINC `($__internal_2_$__cuda_sm3x_div_rn_noftz_f32_slowpath) ;  /* 0x0000001c00bc7944 */ /* 0x002fea0003c00000 */
.L_x_10:
[----:B------:R-:W-:Y:S05]  /*0b30*/  BSYNC.RECONVERGENT B0 ;  /* 0x0000000000007941 */ /* 0x000fea0003800200 */
.L_x_9:
[----:B------:R-:W0:Y:S01]  /*0b40*/  MUFU.RCP R5, R24 ;  /* 0x0000001800057308 */ /* 0x000e220000001000 */
[----:B------:R-:W-:Y:S07]  /*0b50*/  BSSY.RECONVERGENT B0, `(.L_x_11) ;  /* 0x000000d000007945 */ /* 0x000fee0003800200 */
[----:B------:R-:W2:Y:S01]  /*0b60*/  FCHK P0, R3, R24 ;  /* 0x0000001803007302 */ /* 0x000ea20000000000 */
[----:B0-----:R-:W-:-:S04]  /*0b70*/  FFMA R0, R5, -R24, 1 ;  /* 0x3f80000005007423 */ /* 0x001fc80000000818 */
[----:B------:R-:W-:-:S04]  /*0b80*/  FFMA R0, R5, R0, R5 ;  /* 0x0000000005007223 */ /* 0x000fc80000000005 */
[----:B------:R-:W-:-:S04]  /*0b90*/  FFMA R4, R0, R3, RZ ;  /* 0x0000000300047223 */ /* 0x000fc800000000ff */
[----:B------:R-:W-:-:S04]  /*0ba0*/  FFMA R5, R4, -R24, R3 ;  /* 0x8000001804057223 */ /* 0x000fc80000000003 */
[----:B------:R-:W-:Y:S01]  /*0bb0*/  FFMA R10, R0, R5, R4 ;  /* 0x00000005000a7223 */ /* 0x000fe20000000004 */
[----:B--2---:R-:W-:Y:S06]  /*0bc0*/  @!P0 BRA `(.L_x_12) ;  /* 0x0000000000148947 */ /* 0x004fec0003800000 */
[----:B------:R-:W-:Y:S01]  /*0bd0*/  IMAD.MOV.U32 R0, RZ, RZ, R3 ;  /* 0x000000ffff007224 */ /* 0x000fe200078e0003 */
[----:B------:R-:W-:Y:S01]  /*0be0*/  MOV R4, 0xc10 ;  /* 0x00000c1000047802 */ /* 0x000fe20000000f00 */
[----:B------:R-:W-:-:S07]  /*0bf0*/  IMAD.MOV.U32 R3, RZ, RZ, R24 ;  /* 0x000000ffff037224 */ /* 0x000fce00078e0018 */
[----:B-1----:R-:W-:Y:S05]  /*0c00*/  CALL.REL.NOINC `($__internal_2_$__cuda_sm3x_div_rn_noftz_f32_slowpath) ;  /* 0x0000001c00847944 */ /* 0x002fea0003c00000 */
[----:B------:R-:W-:-:S07]  /*0c10*/  IMAD.MOV.U32 R10, RZ, RZ, R3 ;  /* 0x000000ffff0a7224 */ /* 0x000fce00078e0003 */
.L_x_12:
[----:B------:R-:W-:Y:S05]  /*0c20*/  BSYNC.RECONVERGENT B0 ;  /* 0x0000000000007941 */ /* 0x000fea0003800200 */
.L_x_11:
[----:B------:R-:W0:Y:S01]  /*0c30*/  MUFU.RCP64H R5, 3 ;  /* 0x4008000000057908 */ /* 0x000e220000001800 */
[----:B-1----:R-:W-:Y:S02]  /*0c40*/  HFMA2 R9, -RZ, RZ, 2.015625, 0 ;  /* 0x40080000ff097431 */ /* 0x002fe400000001ff */
[----:B------:R-:W-:Y:S01]  /*0c50*/  IMAD.MOV.U32 R8, RZ, RZ, 0x0 ;  /* 0x00000000ff087424 */ /* 0x000fe200078e00ff */
[----:B------:R-:W-:Y:S01]  /*0c60*/  BSSY.RECONVERGENT B0, `(.L_x_13) ;  /* 0x0000015000007945 */ /* 0x000fe20003800200 */
[----:B------:R-:W-:-:S03]  /*0c70*/  IMAD.MOV.U32 R4, RZ, RZ, 0x1 ;  /* 0x00000001ff047424 */ /* 0x000fc600078e00ff */
[----:B------:R-:W1:Y:S03]  /*0c80*/  F2F.F64.F32 R10, R10 ;  /* 0x0000000a000a7310 */ /* 0x000e660000201800 */
[----:B0-----:R-:W-:Y:S01]  /*0c90*/  DFMA R6, R4, -R8, 1 ;  /* 0x3ff000000406742b */ /* 0x001fe20000000808 */
[----:B-1----:R-:W-:-:S07]  /*0ca0*/  FSETP.GEU.AND P1, PT, |R11|, 6.5827683646048100446e-37, PT ;  /* 0x036000000b00780b */ /* 0x002fce0003f2e200 */
[----:B------:R-:W-:-:S08]  /*0cb0*/  DFMA R6, R6, R6, R6 ;  /* 0x000000060606722b */ /* 0x000fd00000000006 */
[----:B------:R-:W-:-:S08]  /*0cc0*/  DFMA R6, R4, R6, R4 ;  /* 0x000000060406722b */ /* 0x000fd00000000004 */
[----:B------:R-:W-:-:S08]  /*0cd0*/  DFMA R4, R6, -R8, 1 ;  /* 0x3ff000000604742b */ /* 0x000fd00000000808 */
[----:B------:R-:W-:-:S08]  /*0ce0*/  DFMA R4, R6, R4, R6 ;  /* 0x000000040604722b */ /* 0x000fd00000000006 */
[----:B------:R-:W-:-:S08]  /*0cf0*/  DMUL R6, R10, R4 ;  /* 0x000000040a067228 */ /* 0x000fd00000000000 */
[----:B------:R-:W-:-:S08]  /*0d00*/  DFMA R8, R6, -3, R10 ;  /* 0xc00800000608782b */ /* 0x000fd0000000000a */
[----:B------:R-:W-:-:S10]  /*0d10*/  DFMA R4, R4, R8, R6 ;  /* 0x000000080404722b */ /* 0x000fd40000000006 */
[----:B------:R-:W-:-:S05]  /*0d20*/  FFMA R0, RZ, 2.125, R5 ;  /* 0x40080000ff007823 */ /* 0x000fca0000000005 */
[----:B------:R-:W-:-:S13]  /*0d30*/  FSETP.GT.AND P0, PT, |R0|, 1.469367938527859385e-39, PT ;  /* 0x001000000000780b */ /* 0x000fda0003f04200 */
[----:B------:R-:W-:Y:S05]  /*0d40*/  @P0 BRA P1, `(.L_x_14) ;  /* 0x0000000000180947 */ /* 0x000fea0000800000 */
[----:B------:R-:W-:Y:S01]  /*0d50*/  IMAD.MOV.U32 R8, RZ, RZ, R10 ;  /* 0x000000ffff087224 */ /* 0x000fe200078e000a */
[----:B------:R-:W-:Y:S01]  /*0d60*/  MOV R0, 0xd90 ;  /* 0x00000d9000007802 */ /* 0x000fe20000000f00 */
[----:B------:R-:W-:-:S07]  /*0d70*/  IMAD.MOV.U32 R9, RZ, RZ, R11 ;  /* 0x000000ffff097224 */ /* 0x000fce00078e000b */
[----:B------:R-:W-:Y:S05]  /*0d80*/  CALL.REL.NOINC `($__internal_0_$__cuda_sm20_div_rn_f64_full) ;  /* 0x0000001400007944 */ /* 0x000fea0003c00000 */
[----:B------:R-:W-:Y:S01]  /*0d90*/  IMAD.MOV.U32 R4, RZ, RZ, R14 ;  /* 0x000000ffff047224 */ /* 0x000fe200078e000e */
[----:B------:R-:W-:-:S07]  /*0da0*/  MOV R5, R15 ;  /* 0x0000000f00057202 */ /* 0x000fce0000000f00 */
.L_x_14:
[----:B------:R-:W-:Y:S05]  /*0db0*/  BSYNC.RECONVERGENT B0 ;  /* 0x0000000000007941 */ /* 0x000fea0003800200 */
.L_x_13:
[----:B------:R-:W0:Y:S01]  /*0dc0*/  MUFU.RSQ64H R7, R5 ;  /* 0x0000000500077308 */ /* 0x000e220000001c00 */
[----:B------:R-:W-:Y:S01]  /*0dd0*/  VIADD R6, R5, 0xfcb00000 ;  /* 0xfcb0000005067836 */ /* 0x000fe20000000000 */
[----:B------:R-:W-:Y:S01]  /*0de0*/  BSSY.RECONVERGENT B0, `(.L_x_15) ;  /* 0x0000016000007945 */ /* 0x000fe20003800200 */
[----:B------:R-:W-:Y:S02]  /*0df0*/  IMAD.MOV.U32 R10, RZ, RZ, 0x0 ;  /* 0x00000000ff0a7424 */ /* 0x000fe400078e00ff */
[----:B------:R-:W-:Y:S01]  /*0e00*/  IMAD.MOV.U32 R11, RZ, RZ, 0x3fd80000 ;  /* 0x3fd80000ff0b7424 */ /* 0x000fe200078e00ff */
[----:B------:R-:W-:Y:S01]  /*0e10*/  ISETP.GE.U32.AND P0, PT, R6, 0x7ca00000, PT ;  /* 0x7ca000000600780c */ /* 0x000fe20003f06070 */
[----:B0-----:R-:W-:-:S08]  /*0e20*/  DMUL R8, R6, R6 ;  /* 0x0000000606087228 */ /* 0x001fd00000000000 */
[----:B------:R-:W-:-:S08]  /*0e30*/  DFMA R8, -R8, R4, 1 ;  /* 0x3ff000000808742b */ /* 0x000fd00000000104 */
[----:B------:R-:W-:Y:S02]  /*0e40*/  DFMA R10, R8, R10, 0.5 ;  /* 0x3fe00000080a742b */ /* 0x000fe4000000000a */
[----:B------:R-:W-:-:S08]  /*0e50*/  DMUL R8, R6, R8 ;  /* 0x0000000806087228 */ /* 0x000fd00000000000 */
[----:B------:R-:W-:-:S08]  /*0e60*/  DFMA R12, R10, R8, R6 ;  /* 0x000000080a0c722b */ /* 0x000fd00000000006 */
[----:B------:R-:W-:Y:S02]  /*0e70*/  DMUL R14, R12, R4 ;  /* 0x000000040c0e7228 */ /* 0x000fe40000000000 */
[----:B------:R-:W-:Y:S01]  /*0e80*/  VIADD R9, R13, 0xfff00000 ;  /* 0xfff000000d097836 */ /* 0x000fe20000000000 */
[----:B------:R-:W-:-:S05]  /*0e90*/  MOV R8, R12 ;  /* 0x0000000c00087202 */ /* 0x000fca0000000f00 */
[----:B------:R-:W-:-:S08]  /*0ea0*/  DFMA R20, R14, -R14, R4 ;  /* 0x8000000e0e14722b */ /* 0x000fd00000000004 */
[----:B------:R-:W-:Y:S01]  /*0eb0*/  DFMA R10, R20, R8, R14 ;  /* 0x00000008140a722b */ /* 0x000fe2000000000e */
[----:B------:R-:W-:Y:S10]  /*0ec0*/  @!P0 BRA `(.L_x_16) ;  /* 0x00000000001c8947 */ /* 0x000ff40003800000 */
[----:B------:R-:W-:Y:S01]  /*0ed0*/  IMAD.MOV.U32 R8, RZ, RZ, R12 ;  /* 0x000000ffff087224 */ /* 0x000fe200078e000c */
[----:B------:R-:W-:Y:S01]  /*0ee0*/  MOV R0, 0xf20 ;  /* 0x00000f2000007802 */ /* 0x000fe20000000f00 */
[----:B------:R-:W-:Y:S02]  /*0ef0*/  IMAD.MOV.U32 R10, RZ, RZ, R20 ;  /* 0x000000ffff0a7224 */ /* 0x000fe400078e0014 */
[----:B------:R-:W-:-:S07]  /*0f00*/  IMAD.MOV.U32 R12, RZ, RZ, R14 ;  /* 0x000000ffff0c7224 */ /* 0x000fce00078e000e */
[----:B------:R-:W-:Y:S05]  /*0f10*/  CALL.REL.NOINC `($__internal_1_$__cuda_sm20_dsqrt_rn_f64_mediumpath_v1) ;  /* 0x0000001800107944 */ /* 0x000fea0003c00000 */
[----:B------:R-:W-:Y:S01]  /*0f20*/  IMAD.MOV.U32 R10, RZ, RZ, R8 ;  /* 0x000000ffff0a7224 */ /* 0x000fe200078e0008 */
[----:B------:R-:W-:-:S07]  /*0f30*/  MOV R11, R9 ;  /* 0x00000009000b7202 */ /* 0x000fce0000000f00 */
.L_x_16:
[----:B------:R-:W-:Y:S05]  /*0f40*/  BSYNC.RECONVERGENT B0 ;  /* 0x0000000000007941 */ /* 0x000fea0003800200 */
.L_x_15:
[----:B------:R-:W0:Y:S01]  /*0f50*/  F2F.F32.F64 R8, R10 ;  /* 0x0000000a00087310 */ /* 0x000e220000301000 */
[----:B------:R-:W-:Y:S01]  /*0f60*/  BSSY.RECONVERGENT B6, `(.L_x_17) ;  /* 0x0000012000067945 */ /* 0x000fe20003800200 */
[----:B0-----:R-:W-:-:S13]  /*0f70*/  FSETP.GEU.AND P0, PT, R8, 30, PT ;  /* 0x41f000000800780b */ /* 0x001fda0003f0e000 */
[----:B------:R-:W-:Y:S05]  /*0f80*/  @P0 BRA `(.L_x_18) ;  /* 0x00000000003c0947 */ /* 0x000fea0003800000 */
[----:B------:R-:W0:Y:S01]  /*0f90*/  LDCU UR4, c[0x0][0x2f8] ;  /* 0x00005f00ff0477ac */ /* 0x000e220008000800 */
[----:B------:R-:W1:Y:S01]  /*0fa0*/  F2F.F64.F32 R8, R8 ;  /* 0x0000000800087310 */ /* 0x000e620000201800 */
[----:B------:R-:W-:Y:S01]  /*0fb0*/  MOV R0, 0x0 ;  /* 0x0000000000007802 */ /* 0x000fe20000000f00 */
[----:B------:R-:W-:Y:S01]  /*0fc0*/  IMAD.MOV.U32 R6, RZ, RZ, R2 ;  /* 0x000000ffff067224 */ /* 0x000fe200078e0002 */
[----:B------:R-:W-:Y:S02]  /*0fd0*/  MOV R7, R18 ;  /* 0x0000001200077202 */ /* 0x000fe40000000f00 */
[----:B------:R2:W3:Y:S01]  /*0fe0*/  LDC.64 R10, c[0x4][R0] ;  /* 0x01000000000a7b82 */ /* 0x0004e20000000a00 */
[----:B0-----:R-:W-:Y:S01]  /*0ff0*/  VIADD R3, R2, -UR4 ;  /* 0x8000000402037c36 */ /* 0x001fe20008000000 */
[----:B------:R-:W0:Y:S04]  /*1000*/  LDCU.64 UR4, c[0x4][0x20] ;  /* 0x01000400ff0477ac */ /* 0x000e280008000a00 */
[----:B-1----:R2:W-:Y:S04]  /*1010*/  STL.64 [R3+0x10], R8 ;  /* 0x0000100803007387 */ /* 0x0025e80000100a00 */
[----:B------:R2:W-:Y:S04]  /*1020*/  STL.64 [R3], R16 ;  /* 0x0000001003007387 */ /* 0x0005e80000100a00 */
[----:B------:R2:W-:Y:S01]  /*1030*/  STL [R3+0x8], R19 ;  /* 0x0000081303007387 */ /* 0x0005e20000100800 */
[----:B0-----:R-:W-:-:S02]  /*1040*/  IMAD.U32 R4, RZ, RZ, UR4 ;  /* 0x00000004ff047e24 */ /* 0x001fc4000f8e00ff */
[----:B------:R-:W-:-:S07]  /*1050*/  IMAD.U32 R5, RZ, RZ, UR5 ;  /* 0x00000005ff057e24 */ /* 0x000fce000f8e00ff */
[----:B------:R-:W-:-:S07]  /*1060*/  LEPC R20, `(.L_x_18) ;  /* 0x000000001014794e */ /* 0x000fce0000000000 */
[----:B--23--:R-:W-:Y:S05]  /*1070*/  CALL.ABS.NOINC R10 ;  /* 0x000000000a007343 */ /* 0x00cfea0003c00000 */
.L_x_18:
[----:B------:R-:W-:Y:S05]  /*1080*/  BSYNC.RECONVERGENT B6 ;  /* 0x0000000000067941 */ /* 0x000fea0003800200 */
.L_x_17:
[----:B------:R-:W-:-:S05]  /*1090*/  VIADD R19, R19, 0x1 ;  /* 0x0000000113137836 */ /* 0x000fca0000000000 */
[----:B------:R-:W-:-:S13]  /*10a0*/  ISETP.NE.AND P0, PT, R19, 0x3, PT ;  /* 0x000000031300780c */ /* 0x000fda0003f05270 */
[----:B------:R-:W-:Y:S05]  /*10b0*/  @!P0 EXIT ;  /* 0x000000000000894d */ /* 0x000fea0003800000 */
[----:B------:R-:W-:Y:S05]  /*10c0*/  BRA `(.L_x_19) ;  /* 0xfffffff0009c7947 */ /* 0x000fea000383ffff */
.L_x_1:
[----:B------:R-:W0:Y:S01]  /*10d0*/  LDC.64 R26, c[0x0][0x3a8] ;  /* 0x0000ea00ff1a7b82 */ /* 0x000e220000000a00 */
[----:B------:R-:W1:Y:S01]  /*10e0*/  MUFU.RCP R0, R25 ;  /* 0x0000001900007308 */ /* 0x000e620000001000 */
[----:B------:R-:W-:-:S07]  /*10f0*/  IMAD.MOV.U32 R5, RZ, RZ, 0x1 ;  /* 0x00000001ff057424 */ /* 0x000fce00078e00ff */
[----:B------:R-:W2:Y:S01]  /*1100*/  FCHK P0, RZ, R25 ;  /* 0x00000019ff007302 */ /* 0x000ea20000000000 */
[----:B-1----:R-:W-:-:S04]  /*1110*/  FFMA R3, R0, -R25, 1 ;  /* 0x3f80000000037423 */ /* 0x002fc80000000819 */
[----:B------:R-:W-:Y:S01]  /*1120*/  FFMA R7, R0, R3, R0 ;  /* 0x0000000300077223 */ /* 0x000fe20000000000 */
[----:B0-----:R-:W-:-:S04]  /*1130*/  IMAD.WIDE R26, R22, 0x4, R26 ;  /* 0x00000004161a7825 */ /* 0x001fc800078e021a */
[----:B------:R-:W-:Y:S01]  /*1140*/  FFMA R0, RZ, R7, RZ ;  /* 0x00000007ff007223 */ /* 0x000fe200000000ff */
[----:B------:R0:W-:Y:S03]  /*1150*/  STG.E desc[UR36][R26.64], R5 ;  /* 0x000000051a007986 */ /* 0x0001e6000c101924 */
[----:B------:R-:W-:-:S04]  /*1160*/  FFMA R3, R0, -R25, RZ ;  /* 0x8000001900037223 */ /* 0x000fc800000000ff */
[----:B------:R-:W-:Y:S01]  /*1170*/  FFMA R3, R7, R3, R0 ;  /* 0x0000000307037223 */ /* 0x000fe20000000000 */
[----:B--2---:R-:W-:Y:S06]  /*1180*/  @!P0 BRA `(.L_x_20) ;  /* 0x0000000000108947 */ /* 0x004fec0003800000 */
[----:B------:R-:W-:Y:S01]  /*1190*/  IMAD.MOV.U32 R3, RZ, RZ, R25 ;  /* 0x000000ffff037224 */ /* 0x000fe200078e0019 */
[----:B------:R-:W-:Y:S01]  /*11a0*/  MOV R4, 0x11d0 ;  /* 0x000011d000047802 */ /* 0x000fe20000000f00 */
[----:B------:R-:W-:-:S07]  /*11b0*/  IMAD.MOV.U32 R0, RZ, RZ, RZ ;  /* 0x000000ffff007224 */ /* 0x000fce00078e00ff */
[----:B0-----:R-:W-:Y:S05]  /*11c0*/  CALL.REL.NOINC `($__internal_2_$__cuda_sm3x_div_rn_noftz_f32_slowpath) ;  /* 0x0000001800147944 */ /* 0x001fea0003c00000 */
.L_x_20:
[----:B0-----:R-:W0:Y:S01]  /*11d0*/  MUFU.RCP R5, R24 ;  /* 0x0000001800057308 */ /* 0x001e220000001000 */
[----:B------:R-:W-:Y:S07]  /*11e0*/  BSSY.RECONVERGENT B0, `(.L_x_21) ;  /* 0x000000d000007945 */ /* 0x000fee0003800200 */
[----:B------:R-:W1:Y:S01]  /*11f0*/  FCHK P0, R3, R24 ;  /* 0x0000001803007302 */ /* 0x000e620000000000 */
[----:B0-----:R-:W-:-:S04]  /*1200*/  FFMA R0, R5, -R24, 1 ;  /* 0x3f80000005007423 */ /* 0x001fc80000000818 */
[----:B------:R-:W-:-:S04]  /*1210*/  FFMA R0, R5, R0, R5 ;  /* 0x0000000005007223 */ /* 0x000fc80000000005 */
[----:B------:R-:W-:-:S04]  /*1220*/  FFMA R4, R0, R3, RZ ;  /* 0x0000000300047223 */ /* 0x000fc800000000ff */
[----:B------:R-:W-:-:S04]  /*1230*/  FFMA R5, R4, -R24, R3 ;  /* 0x8000001804057223 */ /* 0x000fc80000000003 */
[----:B------:R-:W-:Y:S01]  /*1240*/  FFMA R0, R0, R5, R4 ;  /* 0x0000000500007223 */ /* 0x000fe20000000004 */
[----:B-1----:R-:W-:Y:S06]  /*1250*/  @!P0 BRA `(.L_x_22) ;  /* 0x0000000000148947 */ /* 0x002fec0003800000 */
[----:B------:R-:W-:Y:S01]  /*1260*/  MOV R0, R3 ;  /* 0x0000000300007202 */ /* 0x000fe20000000f00 */
[----:B------:R-:W-:Y:S01]  /*1270*/  IMAD.MOV.U32 R3, RZ, RZ, R24 ;  /* 0x000000ffff037224 */ /* 0x000fe200078e0018 */
[----:B------:R-:W-:-:S07]  /*1280*/  MOV R4, 0x12a0 ;  /* 0x000012a000047802 */ /* 0x000fce0000000f00 */
[----:B------:R-:W-:Y:S05]  /*1290*/  CALL.REL.NOINC `($__internal_2_$__cuda_sm3x_div_rn_noftz_f32_slowpath) ;  /* 0x0000001400e07944 */ /* 0x000fea0003c00000 */
[----:B------:R-:W-:-:S07]  /*12a0*/  IMAD.MOV.U32 R0, RZ, RZ, R3 ;  /* 0x000000ffff007224 */ /* 0x000fce00078e0003 */
.L_x_22:
[----:B------:R-:W-:Y:S05]  /*12b0*/  BSYNC.RECONVERGENT B0 ;  /* 0x0000000000007941 */ /* 0x000fea0003800200 */
.L_x_21:
[----:B------:R-:W0:Y:S01]  /*12c0*/  MUFU.RCP64H R5, 3 ;  /* 0x4008000000057908 */ /* 0x000e220000001800 */
[----:B------:R-:W-:Y:S02]  /*12d0*/  HFMA2 R4, -RZ, RZ, 0, 5.9604644775390625e-08 ;  /* 0x00000001ff047431 */ /* 0x000fe400000001ff */
[----:B------:R-:W-:Y:S01]  /*12e0*/  IMAD.MOV.U32 R6, RZ, RZ, 0x0 ;  /* 0x00000000ff067424 */ /* 0x000fe200078e00ff */
[----:B------:R-:W-:Y:S01]  /*12f0*/  BSSY.RECONVERGENT B0, `(.L_x_23) ;  /* 0x0000013000007945 */ /* 0x000fe20003800200 */
[----:B------:R-:W-:-:S06]  /*1300*/  IMAD.MOV.U32 R7, RZ, RZ, 0x40080000 ;  /* 0x40080000ff077424 */ /* 0x000fcc00078e00ff */
[----:B0-----:R-:W-:-:S08]  /*1310*/  DFMA R8, R4, -R6, 1 ;  /* 0x3ff000000408742b */ /* 0x001fd00000000806 */
[----:B------:R-:W-:-:S08]  /*1320*/  DFMA R8, R8, R8, R8 ;  /* 0x000000080808722b */ /* 0x000fd00000000008 */
[----:B------:R-:W-:Y:S02]  /*1330*/  DFMA R4, R4, R8, R4 ;  /* 0x000000080404722b */ /* 0x000fe40000000004 */
[----:B------:R-:W0:Y:S06]  /*1340*/  F2F.F64.F32 R8, R0 ;  /* 0x0000000000087310 */ /* 0x000e2c0000201800 */
[----:B------:R-:W-:-:S08]  /*1350*/  DFMA R6, R4, -R6, 1 ;  /* 0x3ff000000406742b */ /* 0x000fd00000000806 */
[----:B------:R-:W-:Y:S01]  /*1360*/  DFMA R10, R4, R6, R4 ;  /* 0x00000006040a722b */ /* 0x000fe20000000004 */
[----:B0-----:R-:W-:-:S07]  /*1370*/  FSETP.GEU.AND P1, PT, |R9|, 6.5827683646048100446e-37, PT ;  /* 0x036000000900780b */ /* 0x001fce0003f2e200 */
[----:B------:R-:W-:-:S08]  /*1380*/  DMUL R4, R10, R8 ;  /* 0x000000080a047228 */ /* 0x000fd00000000000 */
[----:B------:R-:W-:-:S08]  /*1390*/  DFMA R6, R4, -3, R8 ;  /* 0xc00800000406782b */ /* 0x000fd00000000008 */
[----:B------:R-:W-:-:S10]  /*13a0*/  DFMA R4, R10, R6, R4 ;  /* 0x000000060a04722b */ /* 0x000fd40000000004 */
[----:B------:R-:W-:-:S05]  /*13b0*/  FFMA R3, RZ, 2.125, R5 ;  /* 0x40080000ff037823 */ /* 0x000fca0000000005 */
[----:B------:R-:W-:-:S13]  /*13c0*/  FSETP.GT.AND P0, PT, |R3|, 1.469367938527859385e-39, PT ;  /* 0x001000000300780b */ /* 0x000fda0003f04200 */
[----:B------:R-:W-:Y:S05]  /*13d0*/  @P0 BRA P1, `(.L_x_24) ;  /* 0x0000000000100947 */ /* 0x000fea0000800000 */
[----:B------:R-:W-:-:S07]  /*13e0*/  MOV R0, 0x1400 ;  /* 0x0000140000007802 */ /* 0x000fce0000000f00 */
[----:B------:R-:W-:Y:S05]  /*13f0*/  CALL.REL.NOINC `($__internal_0_$__cuda_sm20_div_rn_f64_full) ;  /* 0x0000000c00647944 */ /* 0x000fea0003c00000 */
[----:B------:R-:W-:Y:S02]  /*1400*/  IMAD.MOV.U32 R4, RZ, RZ, R14 ;  /* 0x000000ffff047224 */ /* 0x000fe400078e000e */
[----:B------:R-:W-:-:S07]  /*1410*/  IMAD.MOV.U32 R5, RZ, RZ, R15 ;  /* 0x000000ffff057224 */ /* 0x000fce00078e000f */
.L_x_24:
[----:B------:R-:W-:Y:S05]  /*1420*/  BSYNC.RECONVERGENT B0 ;  /* 0x0000000000007941 */ /* 0x000fea0003800200 */
.L_x_23:
[----:B------:R-:W0:Y:S01]  /*1430*/  MUFU.RSQ64H R7, R5 ;  /* 0x0000000500077308 */ /* 0x000e220000001c00 */
[----:B------:R-:W-:Y:S01]  /*1440*/  VIADD R6, R5, 0xfcb00000 ;  /* 0xfcb0000005067836 */ /* 0x000fe20000000000 */
[----:B------:R-:W-:Y:S01]  /*1450*/  MOV R11, 0x3fd80000 ;  /* 0x3fd80000000b7802 */ /* 0x000fe20000000f00 */
[----:B------:R-:W-:Y:S01]  /*1460*/  IMAD.MOV.U32 R10, RZ, RZ, 0x0 ;  /* 0x00000000ff0a7424 */ /* 0x000fe200078e00ff */
[----:B------:R-:W-:Y:S02]  /*1470*/  BSSY.RECONVERGENT B0, `(.L_x_25) ;  /* 0x0000013000007945 */ /* 0x000fe40003800200 */
[----:B------:R-:W-:Y:S01]  /*1480*/  ISETP.GE.U32.AND P0, PT, R6, 0x7ca00000, PT ;  /* 0x7ca000000600780c */ /* 0x000fe20003f06070 */
[----:B0-----:R-:W-:-:S08]  /*1490*/  DMUL R8, R6, R6 ;  /* 0x0000000606087228 */ /* 0x001fd00000000000 */
[----:B------:R-:W-:-:S08]  /*14a0*/  DFMA R8, -R8, R4, 1 ;  /* 0x3ff000000808742b */ /* 0x000fd00000000104 */
[----:B------:R-:W-:Y:S02]  /*14b0*/  DFMA R10, R8, R10, 0.5 ;  /* 0x3fe00000080a742b */ /* 0x000fe4000000000a */
[----:B------:R-:W-:-:S08]  /*14c0*/  DMUL R8, R6, R8 ;  /* 0x0000000806087228 */ /* 0x000fd00000000000 */
[----:B------:R-:W-:-:S08]  /*14d0*/  DFMA R12, R10, R8, R6 ;  /* 0x000000080a0c722b */ /* 0x000fd00000000006 */
[----:B------:R-:W-:Y:S02]  /*14e0*/  DMUL R14, R12, R4 ;  /* 0x000000040c0e7228 */ /* 0x000fe40000000000 */
[----:B------:R-:W-:Y:S02]  /*14f0*/  VIADD R11, R13, 0xfff00000 ;  /* 0xfff000000d0b7836 */ /* 0x000fe40000000000 */
[----:B------:R-:W-:-:S04]  /*1500*/  IMAD.MOV.U32 R10, RZ, RZ, R12 ;  /* 0x000000ffff0a7224 */ /* 0x000fc800078e000c */
[----:B------:R-:W-:-:S08]  /*1510*/  DFMA R20, R14, -R14, R4 ;  /* 0x8000000e0e14722b */ /* 0x000fd00000000004 */
[----:B------:R-:W-:Y:S01]  /*1520*/  DFMA R8, R20, R10, R14 ;  /* 0x0000000a1408722b */ /* 0x000fe2000000000e */
[----:B------:R-:W-:Y:S10]  /*1530*/  @!P0 BRA `(.L_x_26) ;  /* 0x0000000000188947 */ /* 0x000ff40003800000 */
[----:B------:R-:W-:Y:S01]  /*1540*/  IMAD.MOV.U32 R8, RZ, RZ, R12 ;  /* 0x000000ffff087224 */ /* 0x000fe200078e000c */
[----:B------:R-:W-:Y:S01]  /*1550*/  MOV R12, R14 ;  /* 0x0000000e000c7202 */ /* 0x000fe20000000f00 */
[----:B------:R-:W-:Y:S01]  /*1560*/  IMAD.MOV.U32 R10, RZ, RZ, R20 ;  /* 0x000000ffff0a7224 */ /* 0x000fe200078e0014 */
[----:B------:R-:W-:Y:S01]  /*1570*/  MOV R0, 0x15a0 ;  /* 0x000015a000007802 */ /* 0x000fe20000000f00 */
[----:B------:R-:W-:-:S07]  /*1580*/  IMAD.MOV.U32 R9, RZ, RZ, R11 ;  /* 0x000000ffff097224 */ /* 0x000fce00078e000b */
[----:B------:R-:W-:Y:S05]  /*1590*/  CALL.REL.NOINC `($__internal_1_$__cuda_sm20_dsqrt_rn_f64_mediumpath_v1) ;  /* 0x0000001000707944 */ /* 0x000fea0003c00000 */
.L_x_26:
[----:B------:R-:W-:Y:S05]  /*15a0*/  BSYNC.RECONVERGENT B0 ;  /* 0x0000000000007941 */ /* 0x000fea0003800200 */
.L_x_25:
[----:B------:R-:W0:Y:S01]  /*15b0*/  F2F.F32.F64 R19, R8 ;  /* 0x0000000800137310 */ /* 0x000e220000301000 */
[----:B------:R-:W-:Y:S01]  /*15c0*/  BSSY.RECONVERGENT B6, `(.L_x_27) ;  /* 0x0000010000067945 */ /* 0x000fe20003800200 */
[----:B0-----:R-:W-:-:S13]  /*15d0*/  FSETP.GEU.AND P0, PT, R19, 30, PT ;  /* 0x41f000001300780b */ /* 0x001fda0003f0e000 */
[----:B------:R-:W-:Y:S05]  /*15e0*/  @P0 BRA `(.L_x_28) ;  /* 0x0000000000340947 */ /* 0x000fea0003800000 */
[----:B------:R-:W0:Y:S01]  /*15f0*/  F2F.F64.F32 R8, R19 ;  /* 0x0000001300087310 */ /* 0x000e220000201800 */
[----:B------:R-:W-:Y:S01]  /*1600*/  MOV R0, 0x0 ;  /* 0x0000000000007802 */ /* 0x000fe20000000f00 */
[----:B------:R1:W-:Y:S01]  /*1610*/  STL.64 [R1], R16 ;  /* 0x0000001001007387 */ /* 0x0003e20000100a00 */
[----:B------:R-:W2:Y:S01]  /*1620*/  LDCU.64 UR4, c[0x4][0x20] ;  /* 0x01000400ff0477ac */ /* 0x000ea20008000a00 */
[----:B------:R-:W-:Y:S01]  /*1630*/  IMAD.MOV.U32 R6, RZ, RZ, R2 ;  /* 0x000000ffff067224 */ /* 0x000fe200078e0002 */
[----:B------:R1:W3:Y:S01]  /*1640*/  LDC.64 R10, c[0x4][R0] ;  /* 0x01000000000a7b82 */ /* 0x0002e20000000a00 */
[----:B------:R1:W-:Y:S01]  /*1650*/  STL [R1+0x8], RZ ;  /* 0x000008ff01007387 */ /* 0x0003e20000100800 */
[----:B------:R-:W-:-:S03]  /*1660*/  MOV R7, R18 ;  /* 0x0000001200077202 */ /* 0x000fc60000000f00 */
[----:B0-----:R1:W-:Y:S01]  /*1670*/  STL.64 [R1+0x10], R8 ;  /* 0x0000100801007387 */ /* 0x0013e20000100a00 */
[----:B--2---:R-:W-:Y:S02]  /*1680*/  IMAD.U32 R4, RZ, RZ, UR4 ;  /* 0x00000004ff047e24 */ /* 0x004fe4000f8e00ff */
[----:B------:R-:W-:-:S07]  /*1690*/  IMAD.U32 R5, RZ, RZ, UR5 ;  /* 0x00000005ff057e24 */ /* 0x000fce000f8e00ff */
[----:B------:R-:W-:-:S07]  /*16a0*/  LEPC R20, `(.L_x_28) ;  /* 0x000000001014794e */ /* 0x000fce0000000000 */
[----:B-1-3--:R-:W-:Y:S05]  /*16b0*/  CALL.ABS.NOINC R10 ;  /* 0x000000000a007343 */ /* 0x00afea0003c00000 */
.L_x_28:
[----:B------:R-:W-:Y:S05]  /*16c0*/  BSYNC.RECONVERGENT B6 ;  /* 0x0000000000067941 */ /* 0x000fea0003800200 */
.L_x_27:
[----:B------:R-:W-:Y:S01]  /*16d0*/  IMAD.MOV.U32 R0, RZ, RZ, 0x1 ;  /* 0x00000001ff007424 */ /* 0x000fe200078e00ff */
[----:B------:R-:W-:Y:S01]  /*16e0*/  FSETP.GEU.AND P0, PT, R19, 30, PT ;  /* 0x41f000001300780b */ /* 0x000fe20003f0e000 */
[----:B------:R-:W-:Y:S03]  /*16f0*/  BSSY.RECONVERGENT B6, `(.L_x_29) ;  /* 0x0000010000067945 */ /* 0x000fe60003800200 */
[----:B------:R0:W-:Y:S09]  /*1700*/  STG.E desc[UR36][R26.64+0x4], R0 ;  /* 0x000004001a007986 */ /* 0x0001f2000c101924 */
[----:B------:R-:W-:Y:S05]  /*1710*/  @P0 BRA `(.L_x_30) ;  /* 0x0000000000340947 */ /* 0x000fea0003800000 */
[----:B------:R-:W1:Y:S01]  /*1720*/  F2F.F64.F32 R8, R19 ;  /* 0x0000001300087310 */ /* 0x000e620000201800 */
[----:B------:R-:W-:Y:S01]  /*1730*/  MOV R3, 0x0 ;  /* 0x0000000000037802 */ /* 0x000fe20000000f00 */
[----:B------:R2:W-:Y:S01]  /*1740*/  STL [R1+0x8], R0 ;  /* 0x0000080001007387 */ /* 0x0005e20000100800 */
[----:B------:R-:W3:Y:S01]  /*1750*/  LDCU.64 UR4, c[0x4][0x20] ;  /* 0x01000400ff0477ac */ /* 0x000ee20008000a00 */
[----:B------:R-:W-:Y:S01]  /*1760*/  IMAD.MOV.U32 R6, RZ, RZ, R2 ;  /* 0x000000ffff067224 */ /* 0x000fe200078e0002 */
[----:B------:R2:W4:Y:S01]  /*1770*/  LDC.64 R10, c[0x4][R3] ;  /* 0x01000000030a7b82 */ /* 0x0005220000000a00 */
[----:B------:R2:W-:Y:S01]  /*1780*/  STL.64 [R1], R16 ;  /* 0x0000001001007387 */ /* 0x0005e20000100a00 */
[----:B------:R-:W-:-:S03]  /*1790*/  MOV R7, R18 ;  /* 0x0000001200077202 */ /* 0x000fc60000000f00 */
[----:B-1----:R2:W-:Y:S01]  /*17a0*/  STL.64 [R1+0x10], R8 ;  /* 0x0000100801007387 */ /* 0x0025e20000100a00 */
[----:B---3--:R-:W-:Y:S02]  /*17b0*/  IMAD.U32 R4, RZ, RZ, UR4 ;  /* 0x00000004ff047e24 */ /* 0x008fe4000f8e00ff */
[----:B------:R-:W-:-:S07]  /*17c0*/  IMAD.U32 R5, RZ, RZ, UR5 ;  /* 0x00000005ff057e24 */ /* 0x000fce000f8e00ff */
[----:B------:R-:W-:-:S07]  /*17d0*/  LEPC R20, `(.L_x_30) ;  /* 0x000000001014794e */ /* 0x000fce0000000000 */
[----:B0-2-4-:R-:W-:Y:S05]  /*17e0*/  CALL.ABS.NOINC R10 ;  /* 0x000000000a007343 */ /* 0x015fea0003c00000 */
.L_x_30:
[----:B------:R-:W-:Y:S05]  /*17f0*/  BSYNC.RECONVERGENT B6 ;  /* 0x0000000000067941 */ /* 0x000fea0003800200 */
.L_x_29:
[----:B------:R-:W-:Y:S01]  /*1800*/  FSETP.GEU.AND P0, PT, R19, 30, PT ;  /* 0x41f000001300780b */ /* 0x000fe20003f0e000 */
[----:B------:R-:W-:-:S05]  /*1810*/  IMAD.MOV.U32 R3, RZ, RZ, 0x1 ;  /* 0x00000001ff037424 */ /* 0x000fca00078e00ff */
[----:B------:R1:W-:Y:S07]  /*1820*/  STG.E desc[UR36][R26.64+0x8], R3 ;  /* 0x000008031a007986 */ /* 0x0003ee000c101924 */
[----:B------:R-:W-:Y:S05]  /*1830*/  @P0 EXIT ;  /* 0x000000000000094d */ /* 0x000fea0003800000 */
[----:B------:R-:W2:Y:S01]  /*1840*/  F2F.F64.F32 R8, R19 ;  /* 0x0000001300087310 */ /* 0x000ea20000201800 */
[----:B0-----:R-:W-:Y:S01]  /*1850*/  IMAD.MOV.U32 R0, RZ, RZ, 0x2 ;  /* 0x00000002ff007424 */ /* 0x001fe200078e00ff */
[----:B-1----:R-:W-:Y:S01]  /*1860*/  MOV R3, 0x0 ;  /* 0x0000000000037802 */ /* 0x002fe20000000f00 */
[----:B------:R0:W-:Y:S01]  /*1870*/  STL.64 [R1], R16 ;  /* 0x0000001001007387 */ /* 0x0001e20000100a00 */
[----:B------:R-:W1:Y:S01]  /*1880*/  LDCU.64 UR4, c[0x4][0x20] ;  /* 0x01000400ff0477ac */ /* 0x000e620008000a00 */
[----:B------:R-:W-:Y:S01]  /*1890*/  MOV R6, R2 ;  /* 0x0000000200067202 */ /* 0x000fe20000000f00 */
[----:B------:R0:W3:Y:S01]  /*18a0*/  LDC.64 R10, c[0x4][R3] ;  /* 0x01000000030a7b82 */ /* 0x0000e20000000a00 */
[----:B------:R0:W-:Y:S01]  /*18b0*/  STL [R1+0x8], R0 ;  /* 0x0000080001007387 */ /* 0x0001e20000100800 */
[----:B------:R-:W-:-:S03]  /*18c0*/  IMAD.MOV.U32 R7, RZ, RZ, R18 ;  /* 0x000000ffff077224 */ /* 0x000fc600078e0012 */
[----:B--2---:R0:W-:Y:S01]  /*18d0*/  STL.64 [R1+0x10], R8 ;  /* 0x0000100801007387 */ /* 0x0041e20000100a00 */
[----:B-1----:R-:W-:Y:S02]  /*18e0*/  IMAD.U32 R4, RZ, RZ, UR4 ;  /* 0x00000004ff047e24 */ /* 0x002fe4000f8e00ff */
[----:B------:R-:W-:-:S07]  /*18f0*/  IMAD.U32 R5, RZ, RZ, UR5 ;  /* 0x00000005ff057e24 */ /* 0x000fce000f8e00ff */
[----:B------:R-:W-:-:S07]  /*1900*/  LEPC R20, `(.L_x_31) ;  /* 0x000000001014794e */ /* 0x000fce0000000000 */
[----:B0--3--:R-:W-:Y:S05]  /*1910*/  CALL.ABS.NOINC R10 ;  /* 0x000000000a007343 */ /* 0x009fea0003c00000 */
.L_x_31:
[----:B------:R-:W-:Y:S05]  /*1920*/  EXIT ;  /* 0x000000000000794d */ /* 0x000fea0003800000 */
.L_x_0:
        /* <DEDUP_REMOVED lines=16> */
.L_x_32:
        /* <DEDUP_REMOVED lines=14> */
.L_x_34:
[----:B------:R-:W-:Y:S05]  /*1b10*/  BSYNC.RECONVERGENT B0 ;  /* 0x0000000000007941 */ /* 0x000fea0003800200 */
.L_x_33:
        /* <DEDUP_REMOVED lines=22> */
.L_x_36:
[----:B------:R-:W-:Y:S05]  /*1c80*/  BSYNC.RECONVERGENT B0 ;  /* 0x0000000000007941 */ /* 0x000fea0003800200 */
.L_x_35:
        /* <DEDUP_REMOVED lines=23> */
.L_x_38:
[----:B------:R-:W-:Y:S05]  /*1e00*/  BSYNC.RECONVERGENT B0 ;  /* 0x0000000000007941 */ /* 0x000fea0003800200 */
.L_x_37:
        /* <DEDUP_REMOVED lines=17> */
.L_x_40:
[----:B------:R-:W-:Y:S05]  /*1f20*/  BSYNC.RECONVERGENT B6 ;  /* 0x0000000000067941 */ /* 0x000fea0003800200 */
.L_x_39:
        /* <DEDUP_REMOVED lines=18> */
.L_x_42:
[----:B------:R-:W-:Y:S05]  /*2050*/  BSYNC.RECONVERGENT B6 ;  /* 0x0000000000067941 */ /* 0x000fea0003800200 */
.L_x_41:
        /* <DEDUP_REMOVED lines=18> */
.L_x_43:
[----:B------:R-:W-:Y:S05]  /*2180*/  EXIT ;  /* 0x000000000000794d */ /* 0x000fea0003800000 */
        .weak           $__internal_0_$__cuda_sm20_div_rn_f64_full
        .type           $__internal_0_$__cuda_sm20_div_rn_f64_full,@function
        .size           $__internal_0_$__cuda_sm20_div_rn_f64_full,($__internal_1_$__cuda_sm20_dsqrt_rn_f64_mediumpath_v1 - $__internal_0_$__cuda_sm20_div_rn_f64_full)
$__internal_0_$__cuda_sm20_div_rn_f64_full:
[C---:B------:R-:W-:Y:S01]  /*2190*/  FSETP.GEU.AND P0, PT, |R23|.reuse, 1.469367938527859385e-39, PT ;  /* 0x001000001700780b */ /* 0x040fe20003f0e200 */
[----:B------:R-:W-:Y:S01]  /*21a0*/  IMAD.U32 R6, RZ, RZ, UR38 ;  /* 0x00000026ff067e24 */ /* 0x000fe2000f8e00ff */
[----:B------:R-:W-:Y:S01]  /*21b0*/  MOV R7, R23 ;  /* 0x0000001700077202 */ /* 0x000fe20000000f00 */
[----:B------:R-:W-:Y:S01]  /*21c0*/  IMAD.U32 R4, RZ, RZ, UR38 ;  /* 0x00000026ff047e24 */ /* 0x000fe2000f8e00ff */
[----:B------:R-:W-:Y:S01]  /*21d0*/  LOP3.LUT R3, R23, 0x800fffff, RZ, 0xc0, !PT ;  /* 0x800fffff17037812 */ /* 0x000fe200078ec0ff */
[----:B------:R-:W-:Y:S01]  /*21e0*/  IMAD.MOV.U32 R12, RZ, RZ, 0x1 ;  /* 0x00000001ff0c7424 */ /* 0x000fe200078e00ff */
[----:B------:R-:W-:Y:S01]  /*21f0*/  FSETP.GEU.AND P2, PT, |R9|, 1.469367938527859385e-39, PT ;  /* 0x001000000900780b */ /* 0x000fe20003f4e200 */
[----:B------:R-:W-:Y:S01]  /*2200*/  BSSY.RECONVERGENT B1, `(.L_x_44) ;  /* 0x0000052000017945 */ /* 0x000fe20003800200 */
[----:B------:R-:W-:Y:S02]  /*2210*/  LOP3.LUT R5, R3, 0x3ff00000, RZ, 0xfc, !PT ;  /* 0x3ff0000003057812 */ /* 0x000fe400078efcff */
[----:B------:R-:W-:-:S02]  /*2220*/  LOP3.LUT R3, R9, 0x7ff00000, RZ, 0xc0, !PT ;  /* 0x7ff0000009037812 */ /* 0x000fc400078ec0ff */
[----:B------:R-:W-:Y:S01]  /*2230*/  LOP3.LUT R30, R23, 0x7ff00000, RZ, 0xc0, !PT ;  /* 0x7ff00000171e7812 */ /* 0x000fe200078ec0ff */
[----:B------:R-:W-:Y:S02]  /*2240*/  @!P0 DMUL R4, R6, 8.98846567431157953865e+307 ;  /* 0x7fe0000006048828 */ /* 0x000fe40000000000 */
[----:B------:R-:W-:Y:S01]  /*2250*/  IMAD.MOV.U32 R31, RZ, RZ, R3 ;  /* 0x000000ffff1f7224 */ /* 0x000fe200078e0003 */
[----:B------:R-:W-:-:S03]  /*2260*/  ISETP.GE.U32.AND P1, PT, R3, R30, PT ;  /* 0x0000001e0300720c */ /* 0x000fc60003f26070 */
[----:B------:R-:W0:Y:S01]  /*2270*/  MUFU.RCP64H R13, R5 ;  /* 0x00000005000d7308 */ /* 0x000e220000001800 */
[----:B------:R-:W-:Y:S02]  /*2280*/  @!P2 LOP3.LUT R14, R7, 0x7ff00000, RZ, 0xc0, !PT ;  /* 0x7ff00000070ea812 */ /* 0x000fe400078ec0ff */
[----:B------:R-:W-:Y:S02]  /*2290*/  @!P2 MOV R20, RZ ;  /* 0x000000ff0014a202 */ /* 0x000fe40000000f00 */
[----:B------:R-:W-:Y:S01]  /*22a0*/  @!P2 ISETP.GE.U32.AND P3, PT, R3, R14, PT ;  /* 0x0000000e0300a20c */ /* 0x000fe20003f66070 */
[----:B------:R-:W-:Y:S01]  /*22b0*/  IMAD.MOV.U32 R14, RZ, RZ, 0x1ca00000 ;  /* 0x1ca00000ff0e7424 */ /* 0x000fe200078e00ff */
[----:B------:R-:W-:-:S04]  /*22c0*/  @!P0 LOP3.LUT R30, R5, 0x7ff00000, RZ, 0xc0, !PT ;  /* 0x7ff00000051e8812 */ /* 0x000fc800078ec0ff */
[----:B------:R-:W-:Y:S01]  /*22d0*/  @!P2 SEL R15, R14, 0x63400000, !P3 ;  /* 0x634000000e0fa807 */ /* 0x000fe20005800000 */
[----:B------:R-:W-:-:S03]  /*22e0*/  VIADD R32, R30, 0xffffffff ;  /* 0xffffffff1e207836 */ /* 0x000fc60000000000 */
[----:B------:R-:W-:Y:S01]  /*22f0*/  @!P2 LOP3.LUT R15, R15, 0x80000000, R9, 0xf8, !PT ;  /* 0x800000000f0fa812 */ /* 0x000fe200078ef809 */
[----:B0-----:R-:W-:-:S03]  /*2300*/  DFMA R10, R12, -R4, 1 ;  /* 0x3ff000000c0a742b */ /* 0x001fc60000000804 */
[----:B------:R-:W-:-:S05]  /*2310*/  @!P2 LOP3.LUT R21, R15, 0x100000, RZ, 0xfc, !PT ;  /* 0x001000000f15a812 */ /* 0x000fca00078efcff */
[----:B------:R-:W-:-:S08]  /*2320*/  DFMA R10, R10, R10, R10 ;  /* 0x0000000a0a0a722b */ /* 0x000fd0000000000a */
[----:B------:R-:W-:Y:S01]  /*2330*/  DFMA R12, R12, R10, R12 ;  /* 0x0000000a0c0c722b */ /* 0x000fe2000000000c */
[----:B------:R-:W-:Y:S01]  /*2340*/  SEL R11, R14, 0x63400000, !P1 ;  /* 0x634000000e0b7807 */ /* 0x000fe20004800000 */
[----:B------:R-:W-:-:S03]  /*2350*/  IMAD.MOV.U32 R10, RZ, RZ, R8 ;  /* 0x000000ffff0a7224 */ /* 0x000fc600078e0008 */
[----:B------:R-:W-:-:S03]  /*2360*/  LOP3.LUT R11, R11, 0x800fffff, R9, 0xf8, !PT ;  /* 0x800fffff0b0b7812 */ /* 0x000fc600078ef809 */
[----:B------:R-:W-:-:S03]  /*2370*/  DFMA R28, R12, -R4, 1 ;  /* 0x3ff000000c1c742b */ /* 0x000fc60000000804 */
[----:B------:R-:W-:-:S05]  /*2380*/  @!P2 DFMA R10, R10, 2, -R20 ;  /* 0x400000000a0aa82b */ /* 0x000fca0000000814 */
[----:B------:R-:W-:-:S05]  /*2390*/  DFMA R12, R12, R28, R12 ;  /* 0x0000001c0c0c722b */ /* 0x000fca000000000c */
[----:B------:R-:W-:-:S03]  /*23a0*/  @!P2 LOP3.LUT R31, R11, 0x7ff00000, RZ, 0xc0, !PT ;  /* 0x7ff000000b1fa812 */ /* 0x000fc600078ec0ff */
[----:B------:R-:W-:Y:S02]  /*23b0*/  DMUL R20, R12, R10 ;  /* 0x0000000a0c147228 */ /* 0x000fe40000000000 */
[----:B------:R-:W-:-:S05]  /*23c0*/  VIADD R15, R31, 0xffffffff ;  /* 0xffffffff1f0f7836 */ /* 0x000fca0000000000 */
[----:B------:R-:W-:Y:S01]  /*23d0*/  ISETP.GT.U32.AND P0, PT, R15, 0x7feffffe, PT ;  /* 0x7feffffe0f00780c */ /* 0x000fe20003f04070 */
[----:B------:R-:W-:-:S03]  /*23e0*/  DFMA R28, R20, -R4, R10 ;  /* 0x80000004141c722b */ /* 0x000fc6000000000a */
[----:B------:R-:W-:-:S05]  /*23f0*/  ISETP.GT.U32.OR P0, PT, R32, 0x7feffffe, P0 ;  /* 0x7feffffe2000780c */ /* 0x000fca0000704470 */
[----:B------:R-:W-:-:S08]  /*2400*/  DFMA R12, R12, R28, R20 ;  /* 0x0000001c0c0c722b */ /* 0x000fd00000000014 */
[----:B------:R-:W-:Y:S05]  /*2410*/  @P0 BRA `(.L_x_45) ;  /* 0x00000000006c0947 */ /* 0x000fea0003800000 */
[----:B------:R-:W-:-:S04]  /*2420*/  LOP3.LUT R20, R7, 0x7ff00000, RZ, 0xc0, !PT ;  /* 0x7ff0000007147812 */ /* 0x000fc800078ec0ff */
[CC--:B------:R-:W-:Y:S02]  /*2430*/  VIADDMNMX R8, R3.reuse, -R20.reuse, 0xb9600000, !PT ;  /* 0xb960000003087446 */ /* 0x0c0fe40007800914 */
[----:B------:R-:W-:Y:S02]  /*2440*/  ISETP.GE.U32.AND P0, PT, R3, R20, PT ;  /* 0x000000140300720c */ /* 0x000fe40003f06070 */
[----:B------:R-:W-:Y:S02]  /*2450*/  VIMNMX R8, PT, PT, R8, 0x46a00000, PT ;  /* 0x46a0000008087848 */ /* 0x000fe40003fe0100 */
[----:B------:R-:W-:-:S04]  /*2460*/  SEL R3, R14, 0x63400000, !P0 ;  /* 0x634000000e037807 */ /* 0x000fc80004000000 */
[----:B------:R-:W-:Y:S01]  /*2470*/  IADD3 R20, PT, PT, -R3, R8, RZ ;  /* 0x0000000803147210 */ /* 0x000fe20007ffe1ff */
[----:B------:R-:W-:-:S04]  /*2480*/  IMAD.MOV.U32 R8, RZ, RZ, RZ ;  /* 0x000000ffff087224 */ /* 0x000fc800078e00ff */
[----:B------:R-:W-:-:S06]  /*2490*/  VIADD R9, R20, 0x7fe00000 ;  /* 0x7fe0000014097836 */ /* 0x000fcc0000000000 */
[----:B------:R-:W-:-:S10]  /*24a0*/  DMUL R14, R12, R8 ;  /* 0x000000080c0e7228 */ /* 0x000fd40000000000 */
[----:B------:R-:W-:-:S13]  /*24b0*/  FSETP.GTU.AND P0, PT, |R15|, 1.469367938527859385e-39, PT ;  /* 0x001000000f00780b */ /* 0x000fda0003f0c200 */
[----:B------:R-:W-:Y:S05]  /*24c0*/  @P0 BRA `(.L_x_46) ;  /* 0x0000000000940947 */ /* 0x000fea0003800000 */
[----:B------:R-:W-:Y:S01]  /*24d0*/  DFMA R4, R12, -R4, R10 ;  /* 0x800000040c04722b */ /* 0x000fe2000000000a */
[----:B------:R-:W-:-:S09]  /*24e0*/  IMAD.MOV.U32 R8, RZ, RZ, RZ ;  /* 0x000000ffff087224 */ /* 0x000fd200078e00ff */
[C---:B------:R-:W-:Y:S02]  /*24f0*/  FSETP.NEU.AND P0, PT, R5.reuse, RZ, PT ;  /* 0x000000ff0500720b */ /* 0x040fe40003f0d000 */
[----:B------:R-:W-:-:S04]  /*2500*/  LOP3.LUT R3, R5, 0x80000000, R7, 0x48, !PT ;  /* 0x8000000005037812 */ /* 0x000fc800078e4807 */
[----:B------:R-:W-:-:S07]  /*2510*/  LOP3.LUT R9, R3, R9, RZ, 0xfc, !PT ;  /* 0x0000000903097212 */ /* 0x000fce00078efcff */
[----:B------:R-:W-:Y:S05]  /*2520*/  @!P0 BRA `(.L_x_46) ;  /* 0x00000000007c8947 */ /* 0x000fea0003800000 */
[----:B------:R-:W-:Y:S01]  /*2530*/  IADD3 R5, PT, PT, -R20, RZ, RZ ;  /* 0x000000ff14057210 */ /* 0x000fe20007ffe1ff */
[----:B------:R-:W-:Y:S01]  /*2540*/  IMAD.MOV.U32 R4, RZ, RZ, RZ ;  /* 0x000000ffff047224 */ /* 0x000fe200078e00ff */
[----:B------:R-:W-:-:S05]  /*2550*/  DMUL.RP R8, R12, R8 ;  /* 0x000000080c087228 */ /* 0x000fca0000008000 */
[----:B------:R-:W-:-:S05]  /*2560*/  DFMA R4, R14, -R4, R12 ;  /* 0x800000040e04722b */ /* 0x000fca000000000c */
[----:B------:R-:W-:Y:S02]  /*2570*/  LOP3.LUT R3, R9, R3, RZ, 0x3c, !PT ;  /* 0x0000000309037212 */ /* 0x000fe400078e3cff */
[----:B------:R-:W-:-:S04]  /*2580*/  IADD3 R4, PT, PT, -R20, -0x43300000, RZ ;  /* 0xbcd0000014047810 */ /* 0x000fc80007ffe1ff */
[----:B------:R-:W-:-:S04]  /*2590*/  FSETP.NEU.AND P0, PT, |R5|, R4, PT ;  /* 0x000000040500720b */ /* 0x000fc80003f0d200 */
[----:B------:R-:W-:Y:S02]  /*25a0*/  FSEL R14, R8, R14, !P0 ;  /* 0x0000000e080e7208 */ /* 0x000fe40004000000 */
[----:B------:R-:W-:Y:S01]  /*25b0*/  FSEL R15, R3, R15, !P0 ;  /* 0x0000000f030f7208 */ /* 0x000fe20004000000 */
[----:B------:R-:W-:Y:S06]  /*25c0*/  BRA `(.L_x_46) ;  /* 0x0000000000547947 */ /* 0x000fec0003800000 */
.L_x_45:
[----:B------:R-:W-:-:S14]  /*25d0*/  DSETP.NAN.AND P0, PT, R8, R8, PT ;  /* 0x000000080800722a */ /* 0x000fdc0003f08000 */
[----:B------:R-:W-:Y:S05]  /*25e0*/  @P0 BRA `(.L_x_47) ;  /* 0x0000000000440947 */ /* 0x000fea0003800000 */
[----:B------:R-:W-:-:S14]  /*25f0*/  DSETP.NAN.AND P0, PT, R6, R6, PT ;  /* 0x000000060600722a */ /* 0x000fdc0003f08000 */
[----:B------:R-:W-:Y:S05]  /*2600*/  @P0 BRA `(.L_x_48) ;  /* 0x0000000000300947 */ /* 0x000fea0003800000 */
[----:B------:R-:W-:Y:S01]  /*2610*/  ISETP.NE.AND P0, PT, R31, R30, PT ;  /* 0x0000001e1f00720c */ /* 0x000fe20003f05270 */
[----:B------:R-:W-:Y:S02]  /*2620*/  IMAD.MOV.U32 R14, RZ, RZ, 0x0 ;  /* 0x00000000ff0e7424 */ /* 0x000fe400078e00ff */
[----:B------:R-:W-:-:S10]  /*2630*/  IMAD.MOV.U32 R15, RZ, RZ, -0x80000 ;  /* 0xfff80000ff0f7424 */ /* 0x000fd400078e00ff */
[----:B------:R-:W-:Y:S05]  /*2640*/  @!P0 BRA `(.L_x_46) ;  /* 0x0000000000348947 */ /* 0x000fea0003800000 */
[----:B------:R-:W-:Y:S02]  /*2650*/  ISETP.NE.AND P0, PT, R31, 0x7ff00000, PT ;  /* 0x7ff000001f00780c */ /* 0x000fe40003f05270 */
[----:B------:R-:W-:Y:S02]  /*2660*/  LOP3.LUT R15, R9, 0x80000000, R7, 0x48, !PT ;  /* 0x80000000090f7812 */ /* 0x000fe400078e4807 */
[----:B------:R-:W-:-:S13]  /*2670*/  ISETP.EQ.OR P0, PT, R30, RZ, !P0 ;  /* 0x000000ff1e00720c */ /* 0x000fda0004702670 */
[----:B------:R-:W-:Y:S02]  /*2680*/  @P0 LOP3.LUT R3, R15, 0x7ff00000, RZ, 0xfc, !PT ;  /* 0x7ff000000f030812 */ /* 0x000fe400078efcff */
[----:B------:R-:W-:Y:S01]  /*2690*/  @!P0 MOV R14, RZ ;  /* 0x000000ff000e8202 */ /* 0x000fe20000000f00 */
[----:B------:R-:W-:Y:S02]  /*26a0*/  @P0 IMAD.MOV.U32 R14, RZ, RZ, RZ ;  /* 0x000000ffff0e0224 */ /* 0x000fe400078e00ff */
[----:B------:R-:W-:Y:S01]  /*26b0*/  @P0 IMAD.MOV.U32 R15, RZ, RZ, R3 ;  /* 0x000000ffff0f0224 */ /* 0x000fe200078e0003 */
[----:B------:R-:W-:Y:S06]  /*26c0*/  BRA `(.L_x_46) ;  /* 0x0000000000147947 */ /* 0x000fec0003800000 */
.L_x_48:
[----:B------:R-:W-:Y:S01]  /*26d0*/  LOP3.LUT R15, R7, 0x80000, RZ, 0xfc, !PT ;  /* 0x00080000070f7812 */ /* 0x000fe200078efcff */
[----:B------:R-:W-:Y:S01]  /*26e0*/  IMAD.MOV.U32 R14, RZ, RZ, R6 ;  /* 0x000000ffff0e7224 */ /* 0x000fe200078e0006 */
[----:B------:R-:W-:Y:S06]  /*26f0*/  BRA `(.L_x_46) ;  /* 0x0000000000087947 */ /* 0x000fec0003800000 */
.L_x_47:
[----:B------:R-:W-:Y:S02]  /*2700*/  LOP3.LUT R15, R9, 0x80000, RZ, 0xfc, !PT ;  /* 0x00080000090f7812 */ /* 0x000fe400078efcff */
[----:B------:R-:W-:-:S07]  /*2710*/  MOV R14, R8 ;  /* 0x00000008000e7202 */ /* 0x000fce0000000f00 */
.L_x_46:
[----:B------:R-:W-:Y:S05]  /*2720*/  BSYNC.RECONVERGENT B1 ;  /* 0x0000000000017941 */ /* 0x000fea0003800200 */
.L_x_44:
[----:B------:R-:W-:Y:S02]  /*2730*/  IMAD.MOV.U32 R4, RZ, RZ, R0 ;  /* 0x000000ffff047224 */ /* 0x000fe400078e0000 */
[----:B------:R-:W-:-:S04]  /*2740*/  IMAD.MOV.U32 R5, RZ, RZ, 0x0 ;  /* 0x00000000ff057424 */ /* 0x000fc800078e00ff */
[----:B------:R-:W-:Y:S05]  /*2750*/  RET.REL.NODEC R4 `(_Z23matchTemplateGPU_kernelPiS_iiiiffS_) ;  /* 0xffffffd804287950 */ /* 0x000fea0003c3ffff */
        .weak           $__internal_1_$__cuda_sm20_dsqrt_rn_f64_mediumpath_v1
        .type           $__internal_1_$__cuda_sm20_dsqrt_rn_f64_mediumpath_v1,@function
        .size           $__internal_1_$__cuda_sm20_dsqrt_rn_f64_mediumpath_v1,($__internal_2_$__cuda_sm3x_div_rn_noftz_f32_slowpath - $__internal_1_$__cuda_sm20_dsqrt_rn_f64_mediumpath_v1)
$__internal_1_$__cuda_sm20_dsqrt_rn_f64_mediumpath_v1:
[----:B------:R-:W-:Y:S01]  /*2760*/  ISETP.GE.U32.AND P0, PT, R6, -0x3400000, PT ;  /* 0xfcc000000600780c */ /* 0x000fe20003f06070 */
[----:B------:R-:W-:Y:S01]  /*2770*/  BSSY.RECONVERGENT B1, `(.L_x_49) ;  /* 0x0000025000017945 */ /* 0x000fe20003800200 */
[----:B------:R-:W-:Y:S01]  /*2780*/  IMAD.MOV.U32 R11, RZ, RZ, R21 ;  /* 0x000000ffff0b7224 */ /* 0x000fe200078e0015 */
[----:B------:R-:W-:-:S10]  /*2790*/  MOV R13, R15 ;  /* 0x0000000f000d7202 */ /* 0x000fd40000000f00 */
[----:B------:R-:W-:Y:S05]  /*27a0*/  @!P0 BRA `(.L_x_50) ;  /* 0x0000000000208947 */ /* 0x000fea0003800000 */
[----:B------:R-:W-:-:S10]  /*27b0*/  DFMA.RM R6, R10, R8, R12 ;  /* 0x000000080a06722b */ /* 0x000fd4000000400c */
[----:B------:R-:W-:-:S05]  /*27c0*/  IADD3 R8, P0, PT, R6, 0x1, RZ ;  /* 0x0000000106087810 */ /* 0x000fca0007f1e0ff */
[----:B------:R-:W-:-:S06]  /*27d0*/  IMAD.X R9, RZ, RZ, R7, P0 ;  /* 0x000000ffff097224 */ /* 0x000fcc00000e0607 */
[----:B------:R-:W-:-:S08]  /*27e0*/  DFMA.RP R4, -R6, R8, R4 ;  /* 0x000000080604722b */ /* 0x000fd00000008104 */
[----:B------:R-:W-:-:S06]  /*27f0*/  DSETP.GT.AND P0, PT, R4, RZ, PT ;  /* 0x000000ff0400722a */ /* 0x000fcc0003f04000 */
[----:B------:R-:W-:Y:S02]  /*2800*/  FSEL R6, R8, R6, P0 ;  /* 0x0000000608067208 */ /* 0x000fe40000000000 */
[----:B------:R-:W-:Y:S01]  /*2810*/  FSEL R7, R9, R7, P0 ;  /* 0x0000000709077208 */ /* 0x000fe20000000000 */
[----:B------:R-:W-:Y:S06]  /*2820*/  BRA `(.L_x_51) ;  /* 0x0000000000647947 */ /* 0x000fec0003800000 */
.L_x_50:
[----:B------:R-:W-:-:S14]  /*2830*/  DSETP.NE.AND P0, PT, R4, RZ, PT ;  /* 0x000000ff0400722a */ /* 0x000fdc0003f05000 */
[----:B------:R-:W-:Y:S05]  /*2840*/  @!P0 BRA `(.L_x_52) ;  /* 0x0000000000588947 */ /* 0x000fea0003800000 */
[----:B------:R-:W-:-:S13]  /*2850*/  ISETP.GE.AND P0, PT, R5, RZ, PT ;  /* 0x000000ff0500720c */ /* 0x000fda0003f06270 */
[----:B------:R-:W-:Y:S02]  /*2860*/  @!P0 IMAD.MOV.U32 R6, RZ, RZ, 0x0 ;  /* 0x00000000ff068424 */ /* 0x000fe400078e00ff */
[----:B------:R-:W-:Y:S01]  /*2870*/  @!P0 IMAD.MOV.U32 R7, RZ, RZ, -0x80000 ;  /* 0xfff80000ff078424 */ /* 0x000fe200078e00ff */
[----:B------:R-:W-:Y:S06]  /*2880*/  @!P0 BRA `(.L_x_51) ;  /* 0x00000000004c8947 */ /* 0x000fec0003800000 */
[----:B------:R-:W-:-:S13]  /*2890*/  ISETP.GT.AND P0, PT, R5, 0x7fefffff, PT ;  /* 0x7fefffff0500780c */ /* 0x000fda0003f04270 */
[----:B------:R-:W-:Y:S05]  /*28a0*/  @P0 BRA `(.L_x_52) ;  /* 0x0000000000400947 */ /* 0x000fea0003800000 */
[----:B------:R-:W-:Y:S01]  /*28b0*/  DMUL R4, R4, 8.11296384146066816958e+31 ;  /* 0x4690000004047828 */ /* 0x000fe20000000000 */
[----:B------:R-:W-:Y:S01]  /*28c0*/  MOV R6, RZ ;  /* 0x000000ff00067202 */ /* 0x000fe20000000f00 */
[----:B------:R-:W-:Y:S02]  /*28d0*/  IMAD.MOV.U32 R10, RZ, RZ, 0x0 ;  /* 0x00000000ff0a7424 */ /* 0x000fe400078e00ff */
[----:B------:R-:W-:Y:S02]  /*28e0*/  IMAD.MOV.U32 R11, RZ, RZ, 0x3fd80000 ;  /* 0x3fd80000ff0b7424 */ /* 0x000fe400078e00ff */
[----:B------:R-:W0:Y:S02]  /*28f0*/  MUFU.RSQ64H R7, R5 ;  /* 0x0000000500077308 */ /* 0x000e240000001c00 */
[----:B0-----:R-:W-:-:S08]  /*2900*/  DMUL R8, R6, R6 ;  /* 0x0000000606087228 */ /* 0x001fd00000000000 */
[----:B------:R-:W-:-:S08]  /*2910*/  DFMA R8, R4, -R8, 1 ;  /* 0x3ff000000408742b */ /* 0x000fd00000000808 */
[----:B------:R-:W-:Y:S02]  /*2920*/  DFMA R10, R8, R10, 0.5 ;  /* 0x3fe00000080a742b */ /* 0x000fe4000000000a */
[----:B------:R-:W-:-:S08]  /*2930*/  DMUL R8, R6, R8 ;  /* 0x0000000806087228 */ /* 0x000fd00000000000 */
[----:B------:R-:W-:-:S08]  /*2940*/  DFMA R8, R10, R8, R6 ;  /* 0x000000080a08722b */ /* 0x000fd00000000006 */
[----:B------:R-:W-:Y:S02]  /*2950*/  DMUL R6, R4, R8 ;  /* 0x0000000804067228 */ /* 0x000fe40000000000 */
[----:B------:R-:W-:-:S06]  /*2960*/  VIADD R9, R9, 0xfff00000 ;  /* 0xfff0000009097836 */ /* 0x000fcc0000000000 */
[----:B------:R-:W-:-:S08]  /*2970*/  DFMA R10, R6, -R6, R4 ;  /* 0x80000006060a722b */ /* 0x000fd00000000004 */
[----:B------:R-:W-:-:S10]  /*2980*/  DFMA R6, R8, R10, R6 ;  /* 0x0000000a0806722b */ /* 0x000fd40000000006 */
[----:B------:R-:W-:Y:S01]  /*2990*/  IADD3 R7, PT, PT, R7, -0x3500000, RZ ;  /* 0xfcb0000007077810 */ /* 0x000fe20007ffe0ff */
[----:B------:R-:W-:Y:S06]  /*29a0*/  BRA `(.L_x_51) ;  /* 0x0000000000047947 */ /* 0x000fec0003800000 */
.L_x_52:
[----:B------:R-:W-:-:S11]  /*29b0*/  DADD R6, R4, R4 ;  /* 0x0000000004067229 */ /* 0x000fd60000000004 */
.L_x_51:
[----:B------:R-:W-:Y:S05]  /*29c0*/  BSYNC.RECONVERGENT B1 ;  /* 0x0000000000017941 */ /* 0x000fea0003800200 */
.L_x_49:
[----:B------:R-:W-:Y:S01]  /*29d0*/  IMAD.MOV.U32 R4, RZ, RZ, R0 ;  /* 0x000000ffff047224 */ /* 0x000fe200078e0000 */
[----:B------:R-:W-:Y:S01]  /*29e0*/  MOV R5, 0x0 ;  /* 0x0000000000057802 */ /* 0x000fe20000000f00 */
[----:B------:R-:W-:Y:S02]  /*29f0*/  IMAD.MOV.U32 R8, RZ, RZ, R6 ;  /* 0x000000ffff087224 */ /* 0x000fe400078e0006 */
[----:B------:R-:W-:Y:S01]  /*2a00*/  IMAD.MOV.U32 R9, RZ, RZ, R7 ;  /* 0x000000ffff097224 */ /* 0x000fe200078e0007 */
[----:B------:R-:W-:Y:S06]  /*2a10*/  RET.REL.NODEC R4 `(_Z23matchTemplateGPU_kernelPiS_iiiiffS_) ;  /* 0xffffffd404787950 */ /* 0x000fec0003c3ffff */
        .weak           $__internal_2_$__cuda_sm3x_div_rn_noftz_f32_slowpath
        .type           $__internal_2_$__cuda_sm3x_div_rn_noftz_f32_slowpath,@function
        .size           $__internal_2_$__cuda_sm3x_div_rn_noftz_f32_slowpath,($_Z23matchTemplateGPU_kernelPiS_iiiiffS_$__internal_accurate_pow - $__internal_2_$__cuda_sm3x_div_rn_noftz_f32_slowpath)
$__internal_2_$__cuda_sm3x_div_rn_noftz_f32_slowpath:
[----:B------:R-:W-:Y:S01]  /*2a20*/  SHF.R.U32.HI R6, RZ, 0x17, R3 ;  /* 0x00000017ff067819 */ /* 0x000fe20000011603 */
[----:B------:R-:W-:Y:S01]  /*2a30*/  BSSY.RECONVERGENT B1, `(.L_x_53) ;  /* 0x0000062000017945 */ /* 0x000fe20003800200 */
[----:B------:R-:W-:Y:S02]  /*2a40*/  SHF.R.U32.HI R5, RZ, 0x17, R0 ;  /* 0x00000017ff057819 */ /* 0x000fe40000011600 */
[----:B------:R-:W-:Y:S02]  /*2a50*/  LOP3.LUT R10, R6, 0xff, RZ, 0xc0, !PT ;  /* 0x000000ff060a7812 */ /* 0x000fe400078ec0ff */
[----:B------:R-:W-:-:S03]  /*2a60*/  LOP3.LUT R8, R5, 0xff, RZ, 0xc0, !PT ;  /* 0x000000ff05087812 */ /* 0x000fc600078ec0ff */
[----:B------:R-:W-:Y:S02]  /*2a70*/  VIADD R7, R10, 0xffffffff ;  /* 0xffffffff0a077836 */ /* 0x000fe40000000000 */
[----:B------:R-:W-:-:S03]  /*2a80*/  VIADD R6, R8, 0xffffffff ;  /* 0xffffffff08067836 */ /* 0x000fc60000000000 */
[----:B------:R-:W-:-:S04]  /*2a90*/  ISETP.GT.U32.AND P0, PT, R7, 0xfd, PT ;  /* 0x000000fd0700780c */ /* 0x000fc80003f04070 */
[----:B------:R-:W-:-:S13]  /*2aa0*/  ISETP.GT.U32.OR P0, PT, R6, 0xfd, P0 ;  /* 0x000000fd0600780c */ /* 0x000fda0000704470 */
[----:B------:R-:W-:Y:S01]  /*2ab0*/  @!P0 IMAD.MOV.U32 R5, RZ, RZ, RZ ;  /* 0x000000ffff058224 */ /* 0x000fe200078e00ff */
[----:B------:R-:W-:Y:S06]  /*2ac0*/  @!P0 BRA `(.L_x_54) ;  /* 0x00000000005c8947 */ /* 0x000fec0003800000 */
[----:B------:R-:W-:Y:S02]  /*2ad0*/  FSETP.GTU.FTZ.AND P0, PT, |R0|, +INF , PT ;  /* 0x7f8000000000780b */ /* 0x000fe40003f1c200 */
[----:B------:R-:W-:-:S04]  /*2ae0*/  FSETP.GTU.FTZ.AND P1, PT, |R3|, +INF , PT ;  /* 0x7f8000000300780b */ /* 0x000fc80003f3c200 */
[----:B------:R-:W-:-:S13]  /*2af0*/  PLOP3.LUT P0, PT, P0, P1, PT, 0xf8, 0x8f ;  /* 0x00000000008f781c */ /* 0x000fda0000703f70 */
[----:B------:R-:W-:Y:S05]  /*2b00*/  @P0 BRA `(.L_x_55) ;  /* 0x00000004004c0947 */ /* 0x000fea0003800000 */
[----:B------:R-:W-:-:S13]  /*2b10*/  LOP3.LUT P0, RZ, R3, 0x7fffffff, R0, 0xc8, !PT ;  /* 0x7fffffff03ff7812 */ /* 0x000fda000780c800 */
[----:B------:R-:W-:Y:S05]  /*2b20*/  @!P0 BRA `(.L_x_56) ;  /* 0x00000004003c8947 */ /* 0x000fea0003800000 */
[C---:B------:R-:W-:Y:S02]  /*2b30*/  FSETP.NEU.FTZ.AND P1, PT, |R0|.reuse, +INF , PT ;  /* 0x7f8000000000780b */ /* 0x040fe40003f3d200 */
[----:B------:R-:W-:Y:S02]  /*2b40*/  FSETP.NEU.FTZ.AND P2, PT, |R3|, +INF , PT ;  /* 0x7f8000000300780b */ /* 0x000fe40003f5d200 */
[----:B------:R-:W-:-:S11]  /*2b50*/  FSETP.NEU.FTZ.AND P0, PT, |R0|, +INF , PT ;  /* 0x7f8000000000780b */ /* 0x000fd60003f1d200 */
[----:B------:R-:W-:Y:S05]  /*2b60*/  @!P2 BRA !P1, `(.L_x_56) ;  /* 0x00000004002ca947 */ /* 0x000fea0004800000 */
[----:B------:R-:W-:-:S04]  /*2b70*/  LOP3.LUT P1, RZ, R0, 0x7fffffff, RZ, 0xc0, !PT ;  /* 0x7fffffff00ff7812 */ /* 0x000fc8000782c0ff */
[----:B------:R-:W-:-:S13]  /*2b80*/  PLOP3.LUT P1, PT, P2, P1, PT, 0x2f, 0xf2 ;  /* 0x0000000000f2781c */ /* 0x000fda0001722577 */
[----:B------:R-:W-:Y:S05]  /*2b90*/  @P1 BRA `(.L_x_57) ;  /* 0x0000000400181947 */ /* 0x000fea0003800000 */
[----:B------:R-:W-:-:S04]  /*2ba0*/  LOP3.LUT P1, RZ, R3, 0x7fffffff, RZ, 0xc0, !PT ;  /* 0x7fffffff03ff7812 */ /* 0x000fc8000782c0ff */
[----:B------:R-:W-:-:S13]  /*2bb0*/  PLOP3.LUT P0, PT, P0, P1, PT, 0x2f, 0xf2 ;  /* 0x0000000000f2781c */ /* 0x000fda0000702577 */
[----:B------:R-:W-:Y:S05]  /*2bc0*/  @P0 BRA `(.L_x_58) ;  /* 0x0000000400000947 */ /* 0x000fea0003800000 */
[----:B------:R-:W-:Y:S02]  /*2bd0*/  ISETP.GE.AND P0, PT, R6, RZ, PT ;  /* 0x000000ff0600720c */ /* 0x000fe40003f06270 */
[----:B------:R-:W-:-:S11]  /*2be0*/  ISETP.GE.AND P1, PT, R7, RZ, PT ;  /* 0x000000ff0700720c */ /* 0x000fd60003f26270 */
[----:B------:R-:W-:Y:S01]  /*2bf0*/  @P0 MOV R5, RZ ;  /* 0x000000ff00050202 */ /* 0x000fe20000000f00 */
[----:B------:R-:W-:Y:S02]  /*2c00*/  @!P0 IMAD.MOV.U32 R5, RZ, RZ, -0x40 ;  /* 0xffffffc0ff058424 */ /* 0x000fe400078e00ff */
[----:B------:R-:W-:Y:S01]  /*2c10*/  @!P0 FFMA R0, R0, 1.84467440737095516160e+19, RZ ;  /* 0x5f80000000008823 */ /* 0x000fe200000000ff */
[----:B------:R-:W-:Y:S01]  /*2c20*/  @!P1 FFMA R3, R3, 1.84467440737095516160e+19, RZ ;  /* 0x5f80000003039823 */ /* 0x000fe200000000ff */
[----:B------:R-:W-:-:S07]  /*2c30*/  @!P1 VIADD R5, R5, 0x40 ;  /* 0x0000004005059836 */ /* 0x000fce0000000000 */
.L_x_54:
[----:B------:R-:W-:Y:S01]  /*2c40*/  LEA R6, R10, 0xc0800000, 0x17 ;  /* 0xc08000000a067811 */ /* 0x000fe200078eb8ff */
[----:B------:R-:W-:Y:S04]  /*2c50*/  BSSY.RECONVERGENT B2, `(.L_x_59) ;  /* 0x0000036000027945 */ /* 0x000fe80003800200 */
[----:B------:R-:W-:Y:S01]  /*2c60*/  IMAD.IADD R6, R3, 0x1, -R6 ;  /* 0x0000000103067824 */ /* 0x000fe200078e0a06 */
[----:B------:R-:W-:-:S03]  /*2c70*/  IADD3 R3, PT, PT, R8, -0x7f, RZ ;  /* 0xffffff8108037810 */ /* 0x000fc60007ffe0ff */
[----:B------:R0:W1:Y:S01]  /*2c80*/  MUFU.RCP R7, R6 ;  /* 0x0000000600077308 */ /* 0x0000620000001000 */
[----:B------:R-:W-:Y:S01]  /*2c90*/  FADD.FTZ R9, -R6, -RZ ;  /* 0x800000ff06097221 */ /* 0x000fe20000010100 */
[C---:B------:R-:W-:Y:S01]  /*2ca0*/  IMAD R0, R3.reuse, -0x800000, R0 ;  /* 0xff80000003007824 */ /* 0x040fe200078e0200 */
[----:B0-----:R-:W-:-:S05]  /*2cb0*/  IADD3 R6, PT, PT, R3, 0x7f, -R10 ;  /* 0x0000007f03067810 */ /* 0x001fca0007ffe80a */
[----:B------:R-:W-:Y:S02]  /*2cc0*/  IMAD.IADD R6, R6, 0x1, R5 ;  /* 0x0000000106067824 */ /* 0x000fe400078e0205 */
[----:B-1----:R-:W-:-:S04]  /*2cd0*/  FFMA R8, R7, R9, 1 ;  /* 0x3f80000007087423 */ /* 0x002fc80000000009 */
[----:B------:R-:W-:-:S04]  /*2ce0*/  FFMA R12, R7, R8, R7 ;  /* 0x00000008070c7223 */ /* 0x000fc80000000007 */
[----:B------:R-:W-:-:S04]  /*2cf0*/  FFMA R7, R0, R12, RZ ;  /* 0x0000000c00077223 */ /* 0x000fc800000000ff */
[----:B------:R-:W-:-:S04]  /*2d00*/  FFMA R8, R9, R7, R0 ;  /* 0x0000000709087223 */ /* 0x000fc80000000000 */
[----:B------:R-:W-:-:S04]  /*2d10*/  FFMA R11, R12, R8, R7 ;  /* 0x000000080c0b7223 */ /* 0x000fc80000000007 */
[----:B------:R-:W-:-:S04]  /*2d20*/  FFMA R8, R9, R11, R0 ;  /* 0x0000000b09087223 */ /* 0x000fc80000000000 */
[----:B------:R-:W-:-:S05]  /*2d30*/  FFMA R7, R12, R8, R11 ;  /* 0x000000080c077223 */ /* 0x000fca000000000b */
[----:B------:R-:W-:-:S04]  /*2d40*/  SHF.R.U32.HI R0, RZ, 0x17, R7 ;  /* 0x00000017ff007819 */ /* 0x000fc80000011607 */
[----:B------:R-:W-:-:S05]  /*2d50*/  LOP3.LUT R0, R0, 0xff, RZ, 0xc0, !PT ;  /* 0x000000ff00007812 */ /* 0x000fca00078ec0ff */
[----:B------:R-:W-:-:S04]  /*2d60*/  IMAD.IADD R9, R0, 0x1, R6 ;  /* 0x0000000100097824 */ /* 0x000fc800078e0206 */
[----:B------:R-:W-:-:S05]  /*2d70*/  VIADD R0, R9, 0xffffffff ;  /* 0xffffffff09007836 */ /* 0x000fca0000000000 */
[----:B------:R-:W-:-:S13]  /*2d80*/  ISETP.GE.U32.AND P0, PT, R0, 0xfe, PT ;  /* 0x000000fe0000780c */ /* 0x000fda0003f06070 */
[----:B------:R-:W-:Y:S05]  /*2d90*/  @!P0 BRA `(.L_x_60) ;  /* 0x0000000000808947 */ /* 0x000fea0003800000 */
[----:B------:R-:W-:-:S13]  /*2da0*/  ISETP.GT.AND P0, PT, R9, 0xfe, PT ;  /* 0x000000fe0900780c */ /* 0x000fda0003f04270 */
[----:B------:R-:W-:Y:S05]  /*2db0*/  @P0 BRA `(.L_x_61) ;  /* 0x00000000006c0947 */ /* 0x000fea0003800000 */
[----:B------:R-:W-:-:S13]  /*2dc0*/  ISETP.GE.AND P0, PT, R9, 0x1, PT ;  /* 0x000000010900780c */ /* 0x000fda0003f06270 */
[----:B------:R-:W-:Y:S05]  /*2dd0*/  @P0 BRA `(.L_x_62) ;  /* 0x0000000000740947 */ /* 0x000fea0003800000 */
[----:B------:R-:W-:Y:S02]  /*2de0*/  ISETP.GE.AND P0, PT, R9, -0x18, PT ;  /* 0xffffffe80900780c */ /* 0x000fe40003f06270 */
[----:B------:R-:W-:-:S11]  /*2df0*/  LOP3.LUT R7, R7, 0x80000000, RZ, 0xc0, !PT ;  /* 0x8000000007077812 */ /* 0x000fd600078ec0ff */
[----:B------:R-:W-:Y:S05]  /*2e00*/  @!P0 BRA `(.L_x_62) ;  /* 0x0000000000688947 */ /* 0x000fea0003800000 */
[CCC-:B------:R-:W-:Y:S01]  /*2e10*/  FFMA.RZ R0, R12.reuse, R8.reuse, R11.reuse ;  /* 0x000000080c007223 */ /* 0x1c0fe2000000c00b */
[C---:B------:R-:W-:Y:S01]  /*2e20*/  IADD3 R6, PT, PT, R9.reuse, 0x20, RZ ;  /* 0x0000002009067810 */ /* 0x040fe20007ffe0ff */
[-CC-:B------:R-:W-:Y:S01]  /*2e30*/  FFMA.RM R3, R12, R8.reuse, R11.reuse ;  /* 0x000000080c037223 */ /* 0x180fe2000000400b */
[C---:B------:R-:W-:Y:S02]  /*2e40*/  ISETP.NE.AND P2, PT, R9.reuse, RZ, PT ;  /* 0x000000ff0900720c */ /* 0x040fe40003f45270 */
[----:B------:R-:W-:Y:S01]  /*2e50*/  LOP3.LUT R5, R0, 0x7fffff, RZ, 0xc0, !PT ;  /* 0x007fffff00057812 */ /* 0x000fe200078ec0ff */
[----:B------:R-:W-:Y:S01]  /*2e60*/  FFMA.RP R0, R12, R8, R11 ;  /* 0x000000080c007223 */ /* 0x000fe2000000800b */
[----:B------:R-:W-:Y:S01]  /*2e70*/  IMAD.MOV R8, RZ, RZ, -R9 ;  /* 0x000000ffff087224 */ /* 0x000fe200078e0a09 */
[----:B------:R-:W-:Y:S02]  /*2e80*/  ISETP.NE.AND P1, PT, R9, RZ, PT ;  /* 0x000000ff0900720c */ /* 0x000fe40003f25270 */
[----:B------:R-:W-:-:S02]  /*2e90*/  LOP3.LUT R5, R5, 0x800000, RZ, 0xfc, !PT ;  /* 0x0080000005057812 */ /* 0x000fc400078efcff */
[----:B------:R-:W-:Y:S02]  /*2ea0*/  FSETP.NEU.FTZ.AND P0, PT, R0, R3, PT ;  /* 0x000000030000720b */ /* 0x000fe40003f1d000 */
[----:B------:R-:W-:Y:S02]  /*2eb0*/  SHF.L.U32 R6, R5, R6, RZ ;  /* 0x0000000605067219 */ /* 0x000fe400000006ff */
[----:B------:R-:W-:Y:S02]  /*2ec0*/  SEL R0, R8, RZ, P2 ;  /* 0x000000ff08007207 */ /* 0x000fe40001000000 */
[----:B------:R-:W-:Y:S02]  /*2ed0*/  ISETP.NE.AND P1, PT, R6, RZ, P1 ;  /* 0x000000ff0600720c */ /* 0x000fe40000f25270 */
[----:B------:R-:W-:Y:S02]  /*2ee0*/  SHF.R.U32.HI R0, RZ, R0, R5 ;  /* 0x00000000ff007219 */ /* 0x000fe40000011605 */
[----:B------:R-:W-:-:S02]  /*2ef0*/  PLOP3.LUT P0, PT, P0, P1, PT, 0xf8, 0x8f ;  /* 0x00000000008f781c */ /* 0x000fc40000703f70 */
[----:B------:R-:W-:Y:S02]  /*2f00*/  SHF.R.U32.HI R6, RZ, 0x1, R0 ;  /* 0x00000001ff067819 */ /* 0x000fe40000011600 */
[----:B------:R-:W-:-:S04]  /*2f10*/  SEL R3, RZ, 0x1, !P0 ;  /* 0x00000001ff037807 */ /* 0x000fc80004000000 */
[----:B------:R-:W-:-:S04]  /*2f20*/  LOP3.LUT R3, R3, 0x1, R6, 0xf8, !PT ;  /* 0x0000000103037812 */ /* 0x000fc800078ef806 */
[----:B------:R-:W-:-:S05]  /*2f30*/  LOP3.LUT R3, R3, R0, RZ, 0xc0, !PT ;  /* 0x0000000003037212 */ /* 0x000fca00078ec0ff */
[----:B------:R-:W-:-:S05]  /*2f40*/  IMAD.IADD R6, R6, 0x1, R3 ;  /* 0x0000000106067824 */ /* 0x000fca00078e0203 */
[----:B------:R-:W-:Y:S01]  /*2f50*/  LOP3.LUT R7, R6, R7, RZ, 0xfc, !PT ;  /* 0x0000000706077212 */ /* 0x000fe200078efcff */
[----:B------:R-:W-:Y:S06]  /*2f60*/  BRA `(.L_x_62) ;  /* 0x0000000000107947 */ /* 0x000fec0003800000 */
.L_x_61:
[----:B------:R-:W-:-:S04]  /*2f70*/  LOP3.LUT R7, R7, 0x80000000, RZ, 0xc0, !PT ;  /* 0x8000000007077812 */ /* 0x000fc800078ec0ff */
[----:B------:R-:W-:Y:S01]  /*2f80*/  LOP3.LUT R7, R7, 0x7f800000, RZ, 0xfc, !PT ;  /* 0x7f80000007077812 */ /* 0x000fe200078efcff */
[----:B------:R-:W-:Y:S06]  /*2f90*/  BRA `(.L_x_62) ;  /* 0x0000000000047947 */ /* 0x000fec0003800000 */
.L_x_60:
[----:B------:R-:W-:-:S07]  /*2fa0*/  IMAD R7, R6, 0x800000, R7 ;  /* 0x0080000006077824 */ /* 0x000fce00078e0207 */
.L_x_62:
[----:B------:R-:W-:Y:S05]  /*2fb0*/  BSYNC.RECONVERGENT B2 ;  /* 0x0000000000027941 */ /* 0x000fea0003800200 */
.L_x_59:
[----:B------:R-:W-:Y:S05]  /*2fc0*/  BRA `(.L_x_63) ;  /* 0x0000000000207947 */ /* 0x000fea0003800000 */
.L_x_58:
[----:B------:R-:W-:-:S04]  /*2fd0*/  LOP3.LUT R0, R3, 0x80000000, R0, 0x48, !PT ;  /* 0x8000000003007812 */ /* 0x000fc800078e4800 */
[----:B------:R-:W-:Y:S01]  /*2fe0*/  LOP3.LUT R7, R0, 0x7f800000, RZ, 0xfc, !PT ;  /* 0x7f80000000077812 */ /* 0x000fe200078efcff */
[----:B------:R-:W-:Y:S06]  /*2ff0*/  BRA `(.L_x_63) ;  /* 0x0000000000147947 */ /* 0x000fec0003800000 */
.L_x_57:
[----:B------:R-:W-:Y:S01]  /*3000*/  LOP3.LUT R7, R3, 0x80000000, R0, 0x48, !PT ;  /* 0x8000000003077812 */ /* 0x000fe200078e4800 */
[----:B------:R-:W-:Y:S06]  /*3010*/  BRA `(.L_x_63) ;  /* 0x00000000000c7947 */ /* 0x000fec0003800000 */
.L_x_56:
[----:B------:R-:W0:Y:S01]  /*3020*/  MUFU.RSQ R7, -QNAN ;  /* 0xffc0000000077908 */ /* 0x000e220000001400 */
[----:B------:R-:W-:Y:S05]  /*3030*/  BRA `(.L_x_63) ;  /* 0x0000000000047947 */ /* 0x000fea0003800000 */
.L_x_55:
[----:B------:R-:W-:-:S07]  /*3040*/  FADD.FTZ R7, R0, R3 ;  /* 0x0000000300077221 */ /* 0x000fce0000010000 */
.L_x_63:
[----:B------:R-:W-:Y:S05]  /*3050*/  BSYNC.RECONVERGENT B1 ;  /* 0x0000000000017941 */ /* 0x000fea0003800200 */
.L_x_53:
[----:B------:R-:W-:Y:S01]  /*3060*/  IMAD.MOV.U32 R5, RZ, RZ, 0x0 ;  /* 0x00000000ff057424 */ /* 0x000fe200078e00ff */
[----:B0-----:R-:W-:-:S03]  /*3070*/  MOV R3, R7 ;  /* 0x0000000700037202 */ /* 0x001fc60000000f00 */
[----:B------:R-:W-:Y:S05]  /*3080*/  RET.REL.NODEC R4 `(_Z23matchTemplateGPU_kernelPiS_iiiiffS_) ;  /* 0xffffffcc04dc7950 */ /* 0x000fea0003c3ffff */
        .type           $_Z23matchTemplateGPU_kernelPiS_iiiiffS_$__internal_accurate_pow,@function
        .size           $_Z23matchTemplateGPU_kernelPiS_iiiiffS_$__internal_accurate_pow,(.L_x_69 - $_Z23matchTemplateGPU_kernelPiS_iiiiffS_$__internal_accurate_pow)
$_Z23matchTemplateGPU_kernelPiS_iiiiffS_$__internal_accurate_pow:
[----:B------:R-:W-:Y:S01]  /*3090*/  ISETP.GT.U32.AND P2, PT, R3, 0xfffff, PT ;  /* 0x000fffff0300780c */ /* 0x000fe20003f44070 */
[----:B------:R-:W-:Y:S01]  /*30a0*/  IMAD.MOV.U32 R10, RZ, RZ, R14 ;  /* 0x000000ffff0a7224 */ /* 0x000fe200078e000e */
[----:B------:R-:W-:Y:S01]  /*30b0*/  MOV R12, R3 ;  /* 0x00000003000c7202 */ /* 0x000fe20000000f00 */
[--C-:B------:R-:W-:Y:S01]  /*30c0*/  IMAD.MOV.U32 R11, RZ, RZ, R3.reuse ;  /* 0x000000ffff0b7224 */ /* 0x100fe200078e0003 */
[----:B------:R-:W-:Y:S01]  /*30d0*/  UMOV UR4, 0x7d2cafe2 ;  /* 0x7d2cafe200047882 */ /* 0x000fe20000000000 */
[----:B------:R-:W-:Y:S01]  /*30e0*/  IMAD.MOV.U32 R20, RZ, RZ, 0x41ad3b5a ;  /* 0x41ad3b5aff147424 */ /* 0x000fe200078e00ff */
[----:B------:R-:W-:Y:S01]  /*30f0*/  UMOV UR5, 0x3eb0f5ff ;  /* 0x3eb0f5ff00057882 */ /* 0x000fe20000000000 */
[----:B------:R-:W-:Y:S01]  /*3100*/  IMAD.MOV.U32 R21, RZ, RZ, 0x3ed0f5d2 ;  /* 0x3ed0f5d2ff157424 */ /* 0x000fe200078e00ff */
[----:B------:R-:W-:Y:S01]  /*3110*/  SHF.R.U32.HI R3, RZ, 0x14, R3 ;  /* 0x00000014ff037819 */ /* 0x000fe20000011603 */
[----:B------:R-:W-:Y:S01]  /*3120*/  UMOV UR6, 0x3b39803f ;  /* 0x3b39803f00067882 */ /* 0x000fe20000000000 */
[----:B------:R-:W-:-:S03]  /*3130*/  UMOV UR7, 0x3c7abc9e ;  /* 0x3c7abc9e00077882 */ /* 0x000fc60000000000 */
[----:B------:R-:W-:-:S10]  /*3140*/  @!P2 DMUL R10, R10, 1.80143985094819840000e+16 ;  /* 0x435000000a0aa828 */ /* 0x000fd40000000000 */
[----:B------:R-:W-:Y:S01]  /*3150*/  @!P2 IMAD.MOV.U32 R12, RZ, RZ, R11 ;  /* 0x000000ffff0ca224 */ /* 0x000fe200078e000b */
[----:B------:R-:W-:Y:S01]  /*3160*/  @!P2 LEA.HI R3, R11, 0xffffffca, RZ, 0xc ;  /* 0xffffffca0b03a811 */ /* 0x000fe200078f60ff */
[----:B------:R-:W-:-:S03]  /*3170*/  @!P2 IMAD.MOV.U32 R14, RZ, RZ, R10 ;  /* 0x000000ffff0ea224 */ /* 0x000fc600078e000a */
[----:B------:R-:W-:Y:S01]  /*3180*/  LOP3.LUT R12, R12, 0x800fffff, RZ, 0xc0, !PT ;  /* 0x800fffff0c0c7812 */ /* 0x000fe200078ec0ff */
[----:B------:R-:W-:-:S03]  /*3190*/  VIADD R10, R3, 0xfffffc01 ;  /* 0xfffffc01030a7836 */ /* 0x000fc60000000000 */
[----:B------:R-:W-:Y:S01]  /*31a0*/  LOP3.LUT R15, R12, 0x3ff00000, RZ, 0xfc, !PT ;  /* 0x3ff000000c0f7812 */ /* 0x000fe200078efcff */
[----:B------:R-:W-:-:S03]  /*31b0*/  IMAD.MOV.U32 R12, RZ, RZ, RZ ;  /* 0x000000ffff0c7224 */ /* 0x000fc600078e00ff */
[----:B------:R-:W-:-:S13]  /*31c0*/  ISETP.GE.U32.AND P3, PT, R15, 0x3ff6a09f, PT ;  /* 0x3ff6a09f0f00780c */ /* 0x000fda0003f66070 */
[----:B------:R-:W-:Y:S02]  /*31d0*/  @P3 VIADD R13, R15, 0xfff00000 ;  /* 0xfff000000f0d3836 */ /* 0x000fe40000000000 */
[----:B------:R-:W-:-:S03]  /*31e0*/  @P3 VIADD R10, R3, 0xfffffc02 ;  /* 0xfffffc02030a3836 */ /* 0x000fc60000000000 */
[----:B------:R-:W-:-:S06]  /*31f0*/  @P3 MOV R15, R13 ;  /* 0x0000000d000f3202 */ /* 0x000fcc0000000f00 */
[C---:B------:R-:W-:Y:S02]  /*3200*/  DADD R28, R14.reuse, 1 ;  /* 0x3ff000000e1c7429 */ /* 0x040fe40000000000 */
[----:B------:R-:W-:-:S04]  /*3210*/  DADD R14, R14, -1 ;  /* 0xbff000000e0e7429 */ /* 0x000fc80000000000 */
[----:B------:R-:W0:Y:S02]  /*3220*/  MUFU.RCP64H R13, R29 ;  /* 0x0000001d000d7308 */ /* 0x000e240000001800 */
[----:B0-----:R-:W-:-:S08]  /*3230*/  DFMA R26, -R28, R12, 1 ;  /* 0x3ff000001c1a742b */ /* 0x001fd0000000010c */
[----:B------:R-:W-:-:S08]  /*3240*/  DFMA R26, R26, R26, R26 ;  /* 0x0000001a1a1a722b */ /* 0x000fd0000000001a */
[----:B------:R-:W-:-:S08]  /*3250*/  DFMA R26, R12, R26, R12 ;  /* 0x0000001a0c1a722b */ /* 0x000fd0000000000c */
[----:B------:R-:W-:-:S08]  /*3260*/  DMUL R12, R14, R26 ;  /* 0x0000001a0e0c7228 */ /* 0x000fd00000000000 */
[----:B------:R-:W-:-:S08]  /*3270*/  DFMA R12, R14, R26, R12 ;  /* 0x0000001a0e0c722b */ /* 0x000fd0000000000c */
[----:B------:R-:W-:-:S08]  /*3280*/  DMUL R30, R12, R12 ;  /* 0x0000000c0c1e7228 */ /* 0x000fd00000000000 */
[----:B------:R-:W-:Y:S01]  /*3290*/  DFMA R20, R30, UR4, R20 ;  /* 0x000000041e147c2b */ /* 0x000fe20008000014 */
[----:B------:R-:W-:Y:S01]  /*32a0*/  UMOV UR4, 0x75488a3f ;  /* 0x75488a3f00047882 */ /* 0x000fe20000000000 */
[----:B------:R-:W-:-:S06]  /*32b0*/  UMOV UR5, 0x3ef3b20a ;  /* 0x3ef3b20a00057882 */ /* 0x000fcc0000000000 */
[----:B------:R-:W-:Y:S01]  /*32c0*/  DFMA R28, R30, R20, UR4 ;  /* 0x000000041e1c7e2b */ /* 0x000fe20008000014 */
[----:B------:R-:W-:Y:S01]  /*32d0*/  UMOV UR4, 0xe4faecd5 ;  /* 0xe4faecd500047882 */ /* 0x000fe20000000000 */
[----:B------:R-:W-:Y:S01]  /*32e0*/  UMOV UR5, 0x3f1745cd ;  /* 0x3f1745cd00057882 */ /* 0x000fe20000000000 */
[----:B------:R-:W-:-:S05]  /*32f0*/  DADD R20, R14, -R12 ;  /* 0x000000000e147229 */ /* 0x000fca000000080c */
[----:B------:R-:W-:Y:S01]  /*3300*/  DFMA R28, R30, R28, UR4 ;  /* 0x000000041e1c7e2b */ /* 0x000fe2000800001c */
[----:B------:R-:W-:Y:S01]  /*3310*/  UMOV UR4, 0x258a578b ;  /* 0x258a578b00047882 */ /* 0x000fe20000000000 */
[----:B------:R-:W-:Y:S01]  /*3320*/  UMOV UR5, 0x3f3c71c7 ;  /* 0x3f3c71c700057882 */ /* 0x000fe20000000000 */
[----:B------:R-:W-:-:S05]  /*3330*/  DADD R20, R20, R20 ;  /* 0x0000000014147229 */ /* 0x000fca0000000014 */
[----:B------:R-:W-:Y:S01]  /*3340*/  DFMA R28, R30, R28, UR4 ;  /* 0x000000041e1c7e2b */ /* 0x000fe2000800001c */
[----:B------:R-:W-:Y:S01]  /*3350*/  UMOV UR4, 0x9242b910 ;  /* 0x9242b91000047882 */ /* 0x000fe20000000000 */
[----:B------:R-:W-:Y:S01]  /*3360*/  UMOV UR5, 0x3f624924 ;  /* 0x3f62492400057882 */ /* 0x000fe20000000000 */
[----:B------:R-:W-:-:S05]  /*3370*/  DFMA R20, R14, -R12, R20 ;  /* 0x8000000c0e14722b */ /* 0x000fca0000000014 */
[----:B------:R-:W-:Y:S01]  /*3380*/  DFMA R28, R30, R28, UR4 ;  /* 0x000000041e1c7e2b */ /* 0x000fe2000800001c */
[----:B------:R-:W-:Y:S01]  /*3390*/  UMOV UR4, 0x99999dfb ;  /* 0x99999dfb00047882 */ /* 0x000fe20000000000 */
[----:B------:R-:W-:Y:S01]  /*33a0*/  UMOV UR5, 0x3f899999 ;  /* 0x3f89999900057882 */ /* 0x000fe20000000000 */
[----:B------:R-:W-:Y:S02]  /*33b0*/  DMUL R20, R26, R20 ;  /* 0x000000141a147228 */ /* 0x000fe40000000000 */
[----:B------:R-:W-:-:S03]  /*33c0*/  DMUL R26, R12, R12 ;  /* 0x0000000c0c1a7228 */ /* 0x000fc60000000000 */
[----:B------:R-:W-:Y:S01]  /*33d0*/  DFMA R28, R30, R28, UR4 ;  /* 0x000000041e1c7e2b */ /* 0x000fe2000800001c */
[----:B------:R-:W-:Y:S01]  /*33e0*/  UMOV UR4, 0x55555555 ;  /* 0x5555555500047882 */ /* 0x000fe20000000000 */
[----:B------:R-:W-:-:S06]  /*33f0*/  UMOV UR5, 0x3fb55555 ;  /* 0x3fb5555500057882 */ /* 0x000fcc0000000000 */
[----:B------:R-:W-:-:S08]  /*3400*/  DFMA R14, R30, R28, UR4 ;  /* 0x000000041e0e7e2b */ /* 0x000fd0000800001c */
[----:B------:R-:W-:Y:S01]  /*3410*/  DADD R32, -R14, UR4 ;  /* 0x000000040e207e29 */ /* 0x000fe20008000100 */
[----:B------:R-:W-:Y:S01]  /*3420*/  UMOV UR4, 0xb9e7b0 ;  /* 0x00b9e7b000047882 */ /* 0x000fe20000000000 */
[----:B------:R-:W-:-:S06]  /*3430*/  UMOV UR5, 0x3c46a4cb ;  /* 0x3c46a4cb00057882 */ /* 0x000fcc0000000000 */
[----:B------:R-:W-:Y:S02]  /*3440*/  DFMA R32, R30, R28, R32 ;  /* 0x0000001c1e20722b */ /* 0x000fe40000000020 */
[----:B------:R-:W-:Y:S01]  /*3450*/  DFMA R30, R12, R12, -R26 ;  /* 0x0000000c0c1e722b */ /* 0x000fe2000000081a */
[----:B------:R-:W-:Y:S01]  /*3460*/  IADD3 R29, PT, PT, R21, 0x100000, RZ ;  /* 0x00100000151d7810 */ /* 0x000fe20007ffe0ff */
[----:B------:R-:W-:-:S04]  /*3470*/  IMAD.MOV.U32 R28, RZ, RZ, R20 ;  /* 0x000000ffff1c7224 */ /* 0x000fc800078e0014 */
[----:B------:R-:W-:Y:S01]  /*3480*/  DADD R32, R32, -UR4 ;  /* 0x8000000420207e29 */ /* 0x000fe20008000000 */
[----:B------:R-:W-:Y:S01]  /*3490*/  UMOV UR4, 0x80000000 ;  /* 0x8000000000047882 */ /* 0x000fe20000000000 */
[C---:B------:R-:W-:Y:S01]  /*34a0*/  DFMA R28, R12.reuse, R28, R30 ;  /* 0x0000001c0c1c722b */ /* 0x040fe2000000001e */
[----:B------:R-:W-:Y:S01]  /*34b0*/  UMOV UR5, 0x43300000 ;  /* 0x4330000000057882 */ /* 0x000fe20000000000 */
[----:B------:R-:W-:-:S08]  /*34c0*/  DMUL R30, R12, R26 ;  /* 0x0000001a0c1e7228 */ /* 0x000fd00000000000 */
[----:B------:R-:W-:-:S08]  /*34d0*/  DFMA R34, R12, R26, -R30 ;  /* 0x0000001a0c22722b */ /* 0x000fd0000000081e */
[----:B------:R-:W-:Y:S02]  /*34e0*/  DFMA R34, R20, R26, R34 ;  /* 0x0000001a1422722b */ /* 0x000fe40000000022 */
[----:B------:R-:W-:-:S06]  /*34f0*/  DADD R26, R14, R32 ;  /* 0x000000000e1a7229 */ /* 0x000fcc0000000020 */
[----:B------:R-:W-:Y:S02]  /*3500*/  DFMA R28, R12, R28, R34 ;  /* 0x0000001c0c1c722b */ /* 0x000fe40000000022 */
[----:B------:R-:W-:Y:S02]  /*3510*/  DADD R34, R14, -R26 ;  /* 0x000000000e227229 */ /* 0x000fe4000000081a */
[----:B------:R-:W-:-:S06]  /*3520*/  DMUL R14, R26, R30 ;  /* 0x0000001e1a0e7228 */ /* 0x000fcc0000000000 */
[----:B------:R-:W-:Y:S02]  /*3530*/  DADD R34, R32, R34 ;  /* 0x0000000020227229 */ /* 0x000fe40000000022 */
[----:B------:R-:W-:-:S08]  /*3540*/  DFMA R32, R26, R30, -R14 ;  /* 0x0000001e1a20722b */ /* 0x000fd0000000080e */
[----:B------:R-:W-:-:S08]  /*3550*/  DFMA R28, R26, R28, R32 ;  /* 0x0000001c1a1c722b */ /* 0x000fd00000000020 */
[----:B------:R-:W-:-:S08]  /*3560*/  DFMA R34, R34, R30, R28 ;  /* 0x0000001e2222722b */ /* 0x000fd0000000001c */
[----:B------:R-:W-:-:S08]  /*3570*/  DADD R28, R14, R34 ;  /* 0x000000000e1c7229 */ /* 0x000fd00000000022 */
[--C-:B------:R-:W-:Y:S02]  /*3580*/  DADD R26, R12, R28.reuse ;  /* 0x000000000c1a7229 */ /* 0x100fe4000000001c */
[----:B------:R-:W-:-:S06]  /*3590*/  DADD R14, R14, -R28 ;  /* 0x000000000e0e7229 */ /* 0x000fcc000000081c */
[----:B------:R-:W-:Y:S02]  /*35a0*/  DADD R12, R12, -R26 ;  /* 0x000000000c0c7229 */ /* 0x000fe4000000081a */
[----:B------:R-:W-:-:S06]  /*35b0*/  DADD R14, R34, R14 ;  /* 0x00000000220e7229 */ /* 0x000fcc000000000e */
[----:B------:R-:W-:-:S08]  /*35c0*/  DADD R12, R28, R12 ;  /* 0x000000001c0c7229 */ /* 0x000fd0000000000c */
[----:B------:R-:W-:-:S08]  /*35d0*/  DADD R12, R14, R12 ;  /* 0x000000000e0c7229 */ /* 0x000fd0000000000c */
[----:B------:R-:W-:Y:S01]  /*35e0*/  DADD R20, R20, R12 ;  /* 0x0000000014147229 */ /* 0x000fe2000000000c */
[----:B------:R-:W-:Y:S01]  /*35f0*/  HFMA2 R13, -RZ, RZ, 3.59375, 0 ;  /* 0x43300000ff0d7431 */ /* 0x000fe200000001ff */
[----:B------:R-:W-:-:S06]  /*3600*/  LOP3.LUT R12, R10, 0x80000000, RZ, 0x3c, !PT ;  /* 0x800000000a0c7812 */ /* 0x000fcc00078e3cff */
[----:B------:R-:W-:Y:S02]  /*3610*/  DADD R14, R26, R20 ;  /* 0x000000001a0e7229 */ /* 0x000fe40000000014 */
[----:B------:R-:W-:Y:S01]  /*3620*/  DADD R12, R12, -UR4 ;  /* 0x800000040c0c7e29 */ /* 0x000fe20008000000 */
[----:B------:R-:W-:Y:S01]  /*3630*/  UMOV UR4, 0xfefa39ef ;  /* 0xfefa39ef00047882 */ /* 0x000fe20000000000 */
[----:B------:R-:W-:-:S04]  /*3640*/  UMOV UR5, 0x3fe62e42 ;  /* 0x3fe62e4200057882 */ /* 0x000fc80000000000 */
[--C-:B------:R-:W-:Y:S02]  /*3650*/  DADD R28, R26, -R14.reuse ;  /* 0x000000001a1c7229 */ /* 0x100fe4000000080e */
[----:B------:R-:W-:-:S06]  /*3660*/  DFMA R10, R12, UR4, R14 ;  /* 0x000000040c0a7c2b */ /* 0x000fcc000800000e */
[----:B------:R-:W-:Y:S02]  /*3670*/  DADD R28, R20, R28 ;  /* 0x00000000141c7229 */ /* 0x000fe4000000001c */
[----:B------:R-:W-:-:S08]  /*3680*/  DFMA R26, R12, -UR4, R10 ;  /* 0x800000040c1a7c2b */ /* 0x000fd0000800000a */
[----:B------:R-:W-:-:S08]  /*3690*/  DADD R26, -R14, R26 ;  /* 0x000000000e1a7229 */ /* 0x000fd0000000011a */
[----:B------:R-:W-:-:S08]  /*36a0*/  DADD R14, R28, -R26 ;  /* 0x000000001c0e7229 */ /* 0x000fd0000000081a */
[----:B------:R-:W-:-:S08]  /*36b0*/  DFMA R14, R12, UR6, R14 ;  /* 0x000000060c0e7c2b */ /* 0x000fd0000800000e */
[----:B------:R-:W-:-:S08]  /*36c0*/  DADD R12, R10, R14 ;  /* 0x000000000a0c7229 */ /* 0x000fd0000000000e */
[----:B------:R-:W-:Y:S02]  /*36d0*/  DADD R10, R10, -R12 ;  /* 0x000000000a0a7229 */ /* 0x000fe4000000080c */
[----:B------:R-:W-:-:S06]  /*36e0*/  DMUL R28, R12, 2 ;  /* 0x400000000c1c7828 */ /* 0x000fcc0000000000 */
[----:B------:R-:W-:Y:S02]  /*36f0*/  DADD R10, R14, R10 ;  /* 0x000000000e0a7229 */ /* 0x000fe4000000000a */
[----:B------:R-:W-:-:S08]  /*3700*/  DFMA R26, R12, 2, -R28 ;  /* 0x400000000c1a782b */ /* 0x000fd0000000081c */
[----:B------:R-:W-:Y:S01]  /*3710*/  DFMA R26, R10, 2, R26 ;  /* 0x400000000a1a782b */ /* 0x000fe2000000001a */
[----:B------:R-:W-:Y:S02]  /*3720*/  IMAD.MOV.U32 R10, RZ, RZ, 0x652b82fe ;  /* 0x652b82feff0a7424 */ /* 0x000fe400078e00ff */
[----:B------:R-:W-:-:S05]  /*3730*/  IMAD.MOV.U32 R11, RZ, RZ, 0x3ff71547 ;  /* 0x3ff71547ff0b7424 */ /* 0x000fca00078e00ff */
[----:B------:R-:W-:-:S08]  /*3740*/  DADD R12, R28, R26 ;  /* 0x000000001c0c7229 */ /* 0x000fd0000000001a */
[----:B------:R-:W-:Y:S02]  /*3750*/  DFMA R10, R12, R10, 6.75539944105574400000e+15 ;  /* 0x433800000c0a742b */ /* 0x000fe4000000000a */
[----:B------:R-:W-:Y:S01]  /*3760*/  FSETP.GEU.AND P2, PT, |R13|, 4.1917929649353027344, PT ;  /* 0x4086232b0d00780b */ /* 0x000fe20003f4e200 */
[----:B------:R-:W-:-:S05]  /*3770*/  DADD R28, R28, -R12 ;  /* 0x000000001c1c7229 */ /* 0x000fca000000080c */
[----:B------:R-:W-:-:S03]  /*3780*/  DADD R14, R10, -6.75539944105574400000e+15 ;  /* 0xc33800000a0e7429 */ /* 0x000fc60000000000 */
[----:B------:R-:W-:-:S05]  /*3790*/  DADD R26, R26, R28 ;  /* 0x000000001a1a7229 */ /* 0x000fca000000001c */
[----:B------:R-:W-:Y:S01]  /*37a0*/  DFMA R20, R14, -UR4, R12 ;  /* 0x800000040e147c2b */ /* 0x000fe2000800000c */
[----:B------:R-:W-:Y:S01]  /*37b0*/  UMOV UR4, 0x3b39803f ;  /* 0x3b39803f00047882 */ /* 0x000fe20000000000 */
[----:B------:R-:W-:-:S06]  /*37c0*/  UMOV UR5, 0x3c7abc9e ;  /* 0x3c7abc9e00057882 */ /* 0x000fcc0000000000 */
[----:B------:R-:W-:Y:S01]  /*37d0*/  DFMA R20, R14, -UR4, R20 ;  /* 0x800000040e147c2b */ /* 0x000fe20008000014 */
[----:B------:R-:W-:Y:S01]  /*37e0*/  UMOV UR4, 0x69ce2bdf ;  /* 0x69ce2bdf00047882 */ /* 0x000fe20000000000 */
[----:B------:R-:W-:Y:S01]  /*37f0*/  IMAD.MOV.U32 R14, RZ, RZ, -0x35dec16 ;  /* 0xfca213eaff0e7424 */ /* 0x000fe200078e00ff */
[----:B------:R-:W-:Y:S01]  /*3800*/  MOV R15, 0x3e928af3 ;  /* 0x3e928af3000f7802 */ /* 0x000fe20000000f00 */
[----:B------:R-:W-:-:S05]  /*3810*/  UMOV UR5, 0x3e5ade15 ;  /* 0x3e5ade1500057882 */ /* 0x000fca0000000000 */
[----:B------:R-:W-:Y:S01]  /*3820*/  DFMA R14, R20, UR4, R14 ;  /* 0x00000004140e7c2b */ /* 0x000fe2000800000e */
[----:B------:R-:W-:Y:S01]  /*3830*/  UMOV UR4, 0x62401315 ;  /* 0x6240131500047882 */ /* 0x000fe20000000000 */
[----:B------:R-:W-:-:S06]  /*3840*/  UMOV UR5, 0x3ec71dee ;  /* 0x3ec71dee00057882 */ /* 0x000fcc0000000000 */
[----:B------:R-:W-:Y:S01]  /*3850*/  DFMA R14, R20, R14, UR4 ;  /* 0x00000004140e7e2b */ /* 0x000fe2000800000e */
        /* <DEDUP_REMOVED lines=20> */
[----:B------:R-:W-:-:S08]  /*39a0*/  DFMA R14, R20, R14, UR4 ;  /* 0x00000004140e7e2b */ /* 0x000fd0000800000e */
[----:B------:R-:W-:-:S08]  /*39b0*/  DFMA R14, R20, R14, 1 ;  /* 0x3ff00000140e742b */ /* 0x000fd0000000000e */
[----:B------:R-:W-:-:S10]  /*39c0*/  DFMA R14, R20, R14, 1 ;  /* 0x3ff00000140e742b */ /* 0x000fd4000000000e */
[----:B------:R-:W-:Y:S02]  /*39d0*/  IMAD R21, R10, 0x100000, R15 ;  /* 0x001000000a157824 */ /* 0x000fe400078e020f */
[----:B------:R-:W-:Y:S01]  /*39e0*/  IMAD.MOV.U32 R20, RZ, RZ, R14 ;  /* 0x000000ffff147224 */ /* 0x000fe200078e000e */
[----:B------:R-:W-:Y:S06]  /*39f0*/  @!P2 BRA `(.L_x_64) ;  /* 0x000000000030a947 */ /* 0x000fec0003800000 */
[----:B------:R-:W-:Y:S01]  /*3a00*/  FSETP.GEU.AND P3, PT, |R13|, 4.2275390625, PT ;  /* 0x408748000d00780b */ /* 0x000fe20003f6e200 */
[C---:B------:R-:W-:Y:S02]  /*3a10*/  DADD R20, R12.reuse, +INF ;  /* 0x7ff000000c147429 */ /* 0x040fe40000000000 */
[----:B------:R-:W-:-:S08]  /*3a20*/  DSETP.GEU.AND P2, PT, R12, RZ, PT ;  /* 0x000000ff0c00722a */ /* 0x000fd00003f4e000 */
[----:B------:R-:W-:Y:S02]  /*3a30*/  FSEL R20, R20, RZ, P2 ;  /* 0x000000ff14147208 */ /* 0x000fe40001000000 */
[----:B------:R-:W-:Y:S02]  /*3a40*/  @!P3 LEA.HI R3, R10, R10, RZ, 0x1 ;  /* 0x0000000a0a03b211 */ /* 0x000fe400078f08ff */
[----:B------:R-:W-:Y:S02]  /*3a50*/  FSEL R21, R21, RZ, P2 ;  /* 0x000000ff15157208 */ /* 0x000fe40001000000 */
[----:B------:R-:W-:-:S04]  /*3a60*/  @!P3 SHF.R.S32.HI R3, RZ, 0x1, R3 ;  /* 0x00000001ff03b819 */ /* 0x000fc80000011403 */
[----:B------:R-:W-:Y:S01]  /*3a70*/  @!P3 LEA R15, R3, R15, 0x14 ;  /* 0x0000000f030fb211 */ /* 0x000fe200078ea0ff */
[----:B------:R-:W-:-:S05]  /*3a80*/  @!P3 IMAD.IADD R10, R10, 0x1, -R3 ;  /* 0x000000010a0ab824 */ /* 0x000fca00078e0a03 */
[----:B------:R-:W-:Y:S01]  /*3a90*/  @!P3 LEA R11, R10, 0x3ff00000, 0x14 ;  /* 0x3ff000000a0bb811 */ /* 0x000fe200078ea0ff */
[----:B------:R-:W-:-:S06]  /*3aa0*/  @!P3 IMAD.MOV.U32 R10, RZ, RZ, RZ ;  /* 0x000000ffff0ab224 */ /* 0x000fcc00078e00ff */
[----:B------:R-:W-:-:S11]  /*3ab0*/  @!P3 DMUL R20, R14, R10 ;  /* 0x0000000a0e14b228 */ /* 0x000fd60000000000 */
.L_x_64:
[----:B------:R-:W-:Y:S01]  /*3ac0*/  DFMA R26, R26, R20, R20 ;  /* 0x000000141a1a722b */ /* 0x000fe20000000014 */
[----:B------:R-:W-:Y:S01]  /*3ad0*/  IMAD.MOV.U32 R45, RZ, RZ, 0x0 ;  /* 0x00000000ff2d7424 */ /* 0x000fe200078e00ff */
[----:B------:R-:W-:-:S08]  /*3ae0*/  DSETP.NEU.AND P2, PT, |R20|, +INF , PT ;  /* 0x7ff000001400742a */ /* 0x000fd00003f4d200 */
[----:B------:R-:W-:Y:S02]  /*3af0*/  FSEL R3, R20, R26, !P2 ;  /* 0x0000001a14037208 */ /* 0x000fe40005000000 */
[----:B------:R-:W-:Y:S01]  /*3b00*/  FSEL R20, R21, R27, !P2 ;  /* 0x0000001b15147208 */ /* 0x000fe20005000000 */
[----:B------:R-:W-:Y:S06]  /*3b10*/  RET.REL.NODEC R44 `(_Z23matchTemplateGPU_kernelPiS_iiiiffS_) ;  /* 0xffffffc42c387950 */ /* 0x000fec0003c3ffff */
.L_x_65:
[----:B------:R-:W-:-:S00]  /*3b20*/  BRA `(.L_x_65) ;  /* 0xfffffffc00fc7947 */ /* 0x000fc0000383ffff */
[----:B------:R-:W-:-:S00]  /*3b30*/  NOP ;  /* 0x0000000000007918 */ /* 0x000fc00000000000 */
        /* <DEDUP_REMOVED lines=12> */
.L_x_69:


//--------------------- .nv.global.init           --------------------------
	.section	.nv.global.init,"aw",@progbits
	.align	4
.nv.global.init:
	.type		sine,@object
	.size		sine,(angle - sine)
sine:
        /*0000*/ 	.byte	0x81, 0x04, 0x35, 0xbf, 0x00, 0x00, 0x00, 0x00, 0x81, 0x04, 0x35, 0x3f
	.type		angle,@object
	.size		angle,(cosine - angle)
angle:
        /*000c*/ 	.byte	0xd3, 0xff, 0xff, 0xff, 0x00, 0x00, 0x00, 0x00, 0x2d, 0x00, 0x00, 0x00
	.type		cosine,@object
	.size		cosine,($str - cosine)
cosine:
        /*0018*/ 	.byte	0x81, 0x04, 0x35, 0x3f, 0x00, 0x00, 0x80, 0x3f, 0x81, 0x04, 0x35, 0x3f
	.type		$str,@object
	.size		$str,(.L_3 - $str)
$str:
        /*0024*/ 	.byte	0x41, 0x4e, 0x53, 0x77, 0x65, 0x72, 0x3a, 0x20, 0x49, 0x3a, 0x20, 0x25, 0x64, 0x2c, 0x20, 0x4a
        /*0034*/ 	.byte	0x3a, 0x20, 0x25, 0x64, 0x2c, 0x20, 0x6b, 0x3a, 0x20, 0x25, 0x64, 0x2c, 0x20, 0x61, 0x6e, 0x73
        /*0044*/ 	.byte	0x3a, 0x20, 0x25, 0x66, 0x0a, 0x00
.L_3:


//--------------------- .nv.shared.reserved.0     --------------------------
	.section	.nv.shared.reserved.0,"aw",@nobits
	.weak		__nv_reservedSMEM_offset_0_alias
	.size		__nv_reservedSMEM_offset_0_alias, 0, 64
	.other		__nv_reservedSMEM_offset_0_alias,@"STO_CUDA_RESERVED_SHARED STV_DEFAULT"
__nv_reservedSMEM_offset_0_alias:
	.zero		0
	.zero		64


//--------------------- .nv.constant0._Z23matchTemplateGPU_kernelPiS_iiiiffS_ --------------------------
	.section	.nv.constant0._Z23matchTemplateGPU_kernelPiS_iiiiffS_,"a",@progbits
	.sectionflags	@""
	.align	4
.nv.constant0._Z23matchTemplateGPU_kernelPiS_iiiiffS_:
	.zero		944


//--------------------- SYMBOLS --------------------------

	.type		.nv.reservedSmem.offset0,@object
	.size		.nv.reservedSmem.offset0,0x4
	.type		vprintf,@function
